//
// Generated by NVIDIA NVVM Compiler
//
// Compiler Build ID: CL-36424714
// Cuda compilation tools, release 13.0, V13.0.88
// Based on NVVM 20.0.0
//

.version 9.0
.target sm_100
.address_size 64

	// .globl	_Z14forward_kernelPdS_S_S_S_S_S_S_S_S_

.visible .entry _Z14forward_kernelPdS_S_S_S_S_S_S_S_S_(
	.param .u64 .ptr .align 1 _Z14forward_kernelPdS_S_S_S_S_S_S_S_S__param_0,
	.param .u64 .ptr .align 1 _Z14forward_kernelPdS_S_S_S_S_S_S_S_S__param_1,
	.param .u64 .ptr .align 1 _Z14forward_kernelPdS_S_S_S_S_S_S_S_S__param_2,
	.param .u64 .ptr .align 1 _Z14forward_kernelPdS_S_S_S_S_S_S_S_S__param_3,
	.param .u64 .ptr .align 1 _Z14forward_kernelPdS_S_S_S_S_S_S_S_S__param_4,
	.param .u64 .ptr .align 1 _Z14forward_kernelPdS_S_S_S_S_S_S_S_S__param_5,
	.param .u64 .ptr .align 1 _Z14forward_kernelPdS_S_S_S_S_S_S_S_S__param_6,
	.param .u64 .ptr .align 1 _Z14forward_kernelPdS_S_S_S_S_S_S_S_S__param_7,
	.param .u64 .ptr .align 1 _Z14forward_kernelPdS_S_S_S_S_S_S_S_S__param_8,
	.param .u64 .ptr .align 1 _Z14forward_kernelPdS_S_S_S_S_S_S_S_S__param_9
)
{
	.reg .pred 	%p<16>;
	.reg .b32 	%r<68>;
	.reg .b32 	%f<7>;
	.reg .b64 	%rd<52>;
	.reg .b64 	%fd<244>;

	ld.param.u64 	%rd17, [_Z14forward_kernelPdS_S_S_S_S_S_S_S_S__param_0];
	ld.param.u64 	%rd18, [_Z14forward_kernelPdS_S_S_S_S_S_S_S_S__param_1];
	ld.param.u64 	%rd20, [_Z14forward_kernelPdS_S_S_S_S_S_S_S_S__param_3];
	ld.param.u64 	%rd21, [_Z14forward_kernelPdS_S_S_S_S_S_S_S_S__param_4];
	ld.param.u64 	%rd22, [_Z14forward_kernelPdS_S_S_S_S_S_S_S_S__param_5];
	ld.param.u64 	%rd23, [_Z14forward_kernelPdS_S_S_S_S_S_S_S_S__param_6];
	ld.param.u64 	%rd25, [_Z14forward_kernelPdS_S_S_S_S_S_S_S_S__param_7];
	ld.param.u64 	%rd26, [_Z14forward_kernelPdS_S_S_S_S_S_S_S_S__param_8];
	ld.param.u64 	%rd24, [_Z14forward_kernelPdS_S_S_S_S_S_S_S_S__param_9];
	cvta.to.global.u64 	%rd1, %rd26;
	cvta.to.global.u64 	%rd2, %rd25;
	mov.u32 	%r21, %ctaid.x;
	mov.u32 	%r22, %ntid.x;
	mov.u32 	%r23, %tid.x;
	mad.lo.s32 	%r1, %r21, %r22, %r23;
	setp.gt.s32 	%p1, %r1, 4799;
	@%p1 bra 	$L__BB0_7;
	cvta.to.global.u64 	%rd27, %rd17;
	add.s64 	%rd48, %rd27, 64;
	cvta.to.global.u64 	%rd28, %rd18;
	add.s64 	%rd4, %rd28, 307200;
	mov.f64 	%fd238, 0d0000000000000000;
	mov.b32 	%r64, 0;
	mov.u32 	%r63, %r1;
$L__BB0_2:
	mul.wide.s32 	%rd29, %r63, 8;
	add.s64 	%rd30, %rd4, %rd29;
	ld.global.f64 	%fd23, [%rd48+-64];
	ld.global.f64 	%fd24, [%rd30+-307200];
	fma.rn.f64 	%fd25, %fd23, %fd24, %fd238;
	ld.global.f64 	%fd26, [%rd48+-56];
	ld.global.f64 	%fd27, [%rd30+-268800];
	fma.rn.f64 	%fd28, %fd26, %fd27, %fd25;
	ld.global.f64 	%fd29, [%rd48+-48];
	ld.global.f64 	%fd30, [%rd30+-230400];
	fma.rn.f64 	%fd31, %fd29, %fd30, %fd28;
	ld.global.f64 	%fd32, [%rd48+-40];
	ld.global.f64 	%fd33, [%rd30+-192000];
	fma.rn.f64 	%fd34, %fd32, %fd33, %fd31;
	ld.global.f64 	%fd35, [%rd48+-32];
	ld.global.f64 	%fd36, [%rd30+-153600];
	fma.rn.f64 	%fd37, %fd35, %fd36, %fd34;
	ld.global.f64 	%fd38, [%rd48+-24];
	ld.global.f64 	%fd39, [%rd30+-115200];
	fma.rn.f64 	%fd40, %fd38, %fd39, %fd37;
	ld.global.f64 	%fd41, [%rd48+-16];
	ld.global.f64 	%fd42, [%rd30+-76800];
	fma.rn.f64 	%fd43, %fd41, %fd42, %fd40;
	ld.global.f64 	%fd44, [%rd48+-8];
	ld.global.f64 	%fd45, [%rd30+-38400];
	fma.rn.f64 	%fd46, %fd44, %fd45, %fd43;
	ld.global.f64 	%fd47, [%rd48];
	ld.global.f64 	%fd48, [%rd30];
	fma.rn.f64 	%fd49, %fd47, %fd48, %fd46;
	ld.global.f64 	%fd50, [%rd48+8];
	ld.global.f64 	%fd51, [%rd30+38400];
	fma.rn.f64 	%fd52, %fd50, %fd51, %fd49;
	ld.global.f64 	%fd53, [%rd48+16];
	ld.global.f64 	%fd54, [%rd30+76800];
	fma.rn.f64 	%fd55, %fd53, %fd54, %fd52;
	ld.global.f64 	%fd56, [%rd48+24];
	ld.global.f64 	%fd57, [%rd30+115200];
	fma.rn.f64 	%fd58, %fd56, %fd57, %fd55;
	ld.global.f64 	%fd59, [%rd48+32];
	ld.global.f64 	%fd60, [%rd30+153600];
	fma.rn.f64 	%fd61, %fd59, %fd60, %fd58;
	ld.global.f64 	%fd62, [%rd48+40];
	ld.global.f64 	%fd63, [%rd30+192000];
	fma.rn.f64 	%fd64, %fd62, %fd63, %fd61;
	ld.global.f64 	%fd65, [%rd48+48];
	ld.global.f64 	%fd66, [%rd30+230400];
	fma.rn.f64 	%fd67, %fd65, %fd66, %fd64;
	ld.global.f64 	%fd68, [%rd48+56];
	ld.global.f64 	%fd69, [%rd30+268800];
	fma.rn.f64 	%fd238, %fd68, %fd69, %fd67;
	add.s32 	%r64, %r64, 16;
	add.s64 	%rd48, %rd48, 128;
	add.s32 	%r63, %r63, 76800;
	setp.ne.s32 	%p2, %r64, 4800;
	@%p2 bra 	$L__BB0_2;
	cvta.to.global.u64 	%rd31, %rd21;
	mul.wide.s32 	%rd32, %r1, 8;
	add.s64 	%rd33, %rd31, %rd32;
	ld.global.f64 	%fd70, [%rd33];
	add.f64 	%fd3, %fd238, %fd70;
	neg.f64 	%fd71, %fd3;
	fma.rn.f64 	%fd72, %fd3, 0dBFF71547652B82FE, 0d4338000000000000;
	{
	.reg .b32 %temp; 
	mov.b64 	{%r6, %temp}, %fd72;
	}
	mov.f64 	%fd73, 0dC338000000000000;
	add.rn.f64 	%fd74, %fd72, %fd73;
	fma.rn.f64 	%fd75, %fd74, 0dBFE62E42FEFA39EF, %fd71;
	fma.rn.f64 	%fd76, %fd74, 0dBC7ABC9E3B39803F, %fd75;
	fma.rn.f64 	%fd77, %fd76, 0d3E5ADE1569CE2BDF, 0d3E928AF3FCA213EA;
	fma.rn.f64 	%fd78, %fd77, %fd76, 0d3EC71DEE62401315;
	fma.rn.f64 	%fd79, %fd78, %fd76, 0d3EFA01997C89EB71;
	fma.rn.f64 	%fd80, %fd79, %fd76, 0d3F2A01A014761F65;
	fma.rn.f64 	%fd81, %fd80, %fd76, 0d3F56C16C1852B7AF;
	fma.rn.f64 	%fd82, %fd81, %fd76, 0d3F81111111122322;
	fma.rn.f64 	%fd83, %fd82, %fd76, 0d3FA55555555502A1;
	fma.rn.f64 	%fd84, %fd83, %fd76, 0d3FC5555555555511;
	fma.rn.f64 	%fd85, %fd84, %fd76, 0d3FE000000000000B;
	fma.rn.f64 	%fd86, %fd85, %fd76, 0d3FF0000000000000;
	fma.rn.f64 	%fd87, %fd86, %fd76, 0d3FF0000000000000;
	{
	.reg .b32 %temp; 
	mov.b64 	{%r7, %temp}, %fd87;
	}
	{
	.reg .b32 %temp; 
	mov.b64 	{%temp, %r8}, %fd87;
	}
	shl.b32 	%r25, %r6, 20;
	add.s32 	%r26, %r25, %r8;
	mov.b64 	%fd239, {%r7, %r26};
	{
	.reg .b32 %temp; 
	mov.b64 	{%temp, %r27}, %fd71;
	}
	mov.b32 	%f4, %r27;
	abs.f32 	%f1, %f4;
	setp.lt.f32 	%p3, %f1, 0f4086232B;
	@%p3 bra 	$L__BB0_6;
	setp.gt.f64 	%p4, %fd3, 0d0000000000000000;
	mov.f64 	%fd88, 0d7FF0000000000000;
	sub.f64 	%fd89, %fd88, %fd3;
	selp.f64 	%fd239, 0d0000000000000000, %fd89, %p4;
	setp.geu.f32 	%p5, %f1, 0f40874800;
	@%p5 bra 	$L__BB0_6;
	shr.u32 	%r28, %r6, 31;
	add.s32 	%r29, %r6, %r28;
	shr.s32 	%r30, %r29, 1;
	shl.b32 	%r31, %r30, 20;
	add.s32 	%r32, %r8, %r31;
	mov.b64 	%fd90, {%r7, %r32};
	sub.s32 	%r33, %r6, %r30;
	shl.b32 	%r34, %r33, 20;
	add.s32 	%r35, %r34, 1072693248;
	mov.b32 	%r36, 0;
	mov.b64 	%fd91, {%r36, %r35};
	mul.f64 	%fd239, %fd91, %fd90;
$L__BB0_6:
	add.f64 	%fd92, %fd239, 0d3FF0000000000000;
	rcp.rn.f64 	%fd93, %fd92;
	add.s64 	%rd35, %rd2, %rd32;
	st.global.f64 	[%rd35], %fd93;
$L__BB0_7:
	setp.gt.s32 	%p6, %r1, 4799;
	bar.sync 	0;
	@%p6 bra 	$L__BB0_14;
	ld.param.u64 	%rd47, [_Z14forward_kernelPdS_S_S_S_S_S_S_S_S__param_2];
	add.s64 	%rd49, %rd2, 64;
	cvta.to.global.u64 	%rd36, %rd47;
	add.s64 	%rd8, %rd36, 307200;
	mov.f64 	%fd240, 0d0000000000000000;
	mov.b32 	%r66, 0;
	mov.u32 	%r65, %r1;
$L__BB0_9:
	mul.wide.s32 	%rd37, %r65, 8;
	add.s64 	%rd38, %rd8, %rd37;
	ld.global.f64 	%fd95, [%rd49+-64];
	ld.global.f64 	%fd96, [%rd38+-307200];
	fma.rn.f64 	%fd97, %fd95, %fd96, %fd240;
	ld.global.f64 	%fd98, [%rd49+-56];
	ld.global.f64 	%fd99, [%rd38+-268800];
	fma.rn.f64 	%fd100, %fd98, %fd99, %fd97;
	ld.global.f64 	%fd101, [%rd49+-48];
	ld.global.f64 	%fd102, [%rd38+-230400];
	fma.rn.f64 	%fd103, %fd101, %fd102, %fd100;
	ld.global.f64 	%fd104, [%rd49+-40];
	ld.global.f64 	%fd105, [%rd38+-192000];
	fma.rn.f64 	%fd106, %fd104, %fd105, %fd103;
	ld.global.f64 	%fd107, [%rd49+-32];
	ld.global.f64 	%fd108, [%rd38+-153600];
	fma.rn.f64 	%fd109, %fd107, %fd108, %fd106;
	ld.global.f64 	%fd110, [%rd49+-24];
	ld.global.f64 	%fd111, [%rd38+-115200];
	fma.rn.f64 	%fd112, %fd110, %fd111, %fd109;
	ld.global.f64 	%fd113, [%rd49+-16];
	ld.global.f64 	%fd114, [%rd38+-76800];
	fma.rn.f64 	%fd115, %fd113, %fd114, %fd112;
	ld.global.f64 	%fd116, [%rd49+-8];
	ld.global.f64 	%fd117, [%rd38+-38400];
	fma.rn.f64 	%fd118, %fd116, %fd117, %fd115;
	ld.global.f64 	%fd119, [%rd49];
	ld.global.f64 	%fd120, [%rd38];
	fma.rn.f64 	%fd121, %fd119, %fd120, %fd118;
	ld.global.f64 	%fd122, [%rd49+8];
	ld.global.f64 	%fd123, [%rd38+38400];
	fma.rn.f64 	%fd124, %fd122, %fd123, %fd121;
	ld.global.f64 	%fd125, [%rd49+16];
	ld.global.f64 	%fd126, [%rd38+76800];
	fma.rn.f64 	%fd127, %fd125, %fd126, %fd124;
	ld.global.f64 	%fd128, [%rd49+24];
	ld.global.f64 	%fd129, [%rd38+115200];
	fma.rn.f64 	%fd130, %fd128, %fd129, %fd127;
	ld.global.f64 	%fd131, [%rd49+32];
	ld.global.f64 	%fd132, [%rd38+153600];
	fma.rn.f64 	%fd133, %fd131, %fd132, %fd130;
	ld.global.f64 	%fd134, [%rd49+40];
	ld.global.f64 	%fd135, [%rd38+192000];
	fma.rn.f64 	%fd136, %fd134, %fd135, %fd133;
	ld.global.f64 	%fd137, [%rd49+48];
	ld.global.f64 	%fd138, [%rd38+230400];
	fma.rn.f64 	%fd139, %fd137, %fd138, %fd136;
	ld.global.f64 	%fd140, [%rd49+56];
	ld.global.f64 	%fd141, [%rd38+268800];
	fma.rn.f64 	%fd240, %fd140, %fd141, %fd139;
	add.s32 	%r66, %r66, 16;
	add.s64 	%rd49, %rd49, 128;
	add.s32 	%r65, %r65, 76800;
	setp.ne.s32 	%p7, %r66, 4800;
	@%p7 bra 	$L__BB0_9;
	cvta.to.global.u64 	%rd39, %rd22;
	mul.wide.s32 	%rd40, %r1, 8;
	add.s64 	%rd41, %rd39, %rd40;
	ld.global.f64 	%fd142, [%rd41];
	add.f64 	%fd10, %fd240, %fd142;
	neg.f64 	%fd143, %fd10;
	fma.rn.f64 	%fd144, %fd10, 0dBFF71547652B82FE, 0d4338000000000000;
	{
	.reg .b32 %temp; 
	mov.b64 	{%r13, %temp}, %fd144;
	}
	mov.f64 	%fd145, 0dC338000000000000;
	add.rn.f64 	%fd146, %fd144, %fd145;
	fma.rn.f64 	%fd147, %fd146, 0dBFE62E42FEFA39EF, %fd143;
	fma.rn.f64 	%fd148, %fd146, 0dBC7ABC9E3B39803F, %fd147;
	fma.rn.f64 	%fd149, %fd148, 0d3E5ADE1569CE2BDF, 0d3E928AF3FCA213EA;
	fma.rn.f64 	%fd150, %fd149, %fd148, 0d3EC71DEE62401315;
	fma.rn.f64 	%fd151, %fd150, %fd148, 0d3EFA01997C89EB71;
	fma.rn.f64 	%fd152, %fd151, %fd148, 0d3F2A01A014761F65;
	fma.rn.f64 	%fd153, %fd152, %fd148, 0d3F56C16C1852B7AF;
	fma.rn.f64 	%fd154, %fd153, %fd148, 0d3F81111111122322;
	fma.rn.f64 	%fd155, %fd154, %fd148, 0d3FA55555555502A1;
	fma.rn.f64 	%fd156, %fd155, %fd148, 0d3FC5555555555511;
	fma.rn.f64 	%fd157, %fd156, %fd148, 0d3FE000000000000B;
	fma.rn.f64 	%fd158, %fd157, %fd148, 0d3FF0000000000000;
	fma.rn.f64 	%fd159, %fd158, %fd148, 0d3FF0000000000000;
	{
	.reg .b32 %temp; 
	mov.b64 	{%r14, %temp}, %fd159;
	}
	{
	.reg .b32 %temp; 
	mov.b64 	{%temp, %r15}, %fd159;
	}
	shl.b32 	%r38, %r13, 20;
	add.s32 	%r39, %r38, %r15;
	mov.b64 	%fd241, {%r14, %r39};
	{
	.reg .b32 %temp; 
	mov.b64 	{%temp, %r40}, %fd143;
	}
	mov.b32 	%f5, %r40;
	abs.f32 	%f2, %f5;
	setp.lt.f32 	%p8, %f2, 0f4086232B;
	@%p8 bra 	$L__BB0_13;
	setp.gt.f64 	%p9, %fd10, 0d0000000000000000;
	mov.f64 	%fd160, 0d7FF0000000000000;
	sub.f64 	%fd161, %fd160, %fd10;
	selp.f64 	%fd241, 0d0000000000000000, %fd161, %p9;
	setp.geu.f32 	%p10, %f2, 0f40874800;
	@%p10 bra 	$L__BB0_13;
	shr.u32 	%r41, %r13, 31;
	add.s32 	%r42, %r13, %r41;
	shr.s32 	%r43, %r42, 1;
	shl.b32 	%r44, %r43, 20;
	add.s32 	%r45, %r15, %r44;
	mov.b64 	%fd162, {%r14, %r45};
	sub.s32 	%r46, %r13, %r43;
	shl.b32 	%r47, %r46, 20;
	add.s32 	%r48, %r47, 1072693248;
	mov.b32 	%r49, 0;
	mov.b64 	%fd163, {%r49, %r48};
	mul.f64 	%fd241, %fd163, %fd162;
$L__BB0_13:
	add.f64 	%fd164, %fd241, 0d3FF0000000000000;
	rcp.rn.f64 	%fd165, %fd164;
	add.s64 	%rd43, %rd1, %rd40;
	st.global.f64 	[%rd43], %fd165;
$L__BB0_14:
	bar.sync 	0;
	setp.ne.s32 	%p11, %r1, 0;
	@%p11 bra 	$L__BB0_21;
	add.s64 	%rd51, %rd1, 64;
	cvta.to.global.u64 	%rd44, %rd20;
	add.s64 	%rd50, %rd44, 64;
	mov.f64 	%fd242, 0d0000000000000000;
	mov.b32 	%r67, 0;
$L__BB0_16:
	ld.global.f64 	%fd167, [%rd51+-64];
	ld.global.f64 	%fd168, [%rd50+-64];
	fma.rn.f64 	%fd169, %fd167, %fd168, %fd242;
	ld.global.f64 	%fd170, [%rd51+-56];
	ld.global.f64 	%fd171, [%rd50+-56];
	fma.rn.f64 	%fd172, %fd170, %fd171, %fd169;
	ld.global.f64 	%fd173, [%rd51+-48];
	ld.global.f64 	%fd174, [%rd50+-48];
	fma.rn.f64 	%fd175, %fd173, %fd174, %fd172;
	ld.global.f64 	%fd176, [%rd51+-40];
	ld.global.f64 	%fd177, [%rd50+-40];
	fma.rn.f64 	%fd178, %fd176, %fd177, %fd175;
	ld.global.f64 	%fd179, [%rd51+-32];
	ld.global.f64 	%fd180, [%rd50+-32];
	fma.rn.f64 	%fd181, %fd179, %fd180, %fd178;
	ld.global.f64 	%fd182, [%rd51+-24];
	ld.global.f64 	%fd183, [%rd50+-24];
	fma.rn.f64 	%fd184, %fd182, %fd183, %fd181;
	ld.global.f64 	%fd185, [%rd51+-16];
	ld.global.f64 	%fd186, [%rd50+-16];
	fma.rn.f64 	%fd187, %fd185, %fd186, %fd184;
	ld.global.f64 	%fd188, [%rd51+-8];
	ld.global.f64 	%fd189, [%rd50+-8];
	fma.rn.f64 	%fd190, %fd188, %fd189, %fd187;
	ld.global.f64 	%fd191, [%rd51];
	ld.global.f64 	%fd192, [%rd50];
	fma.rn.f64 	%fd193, %fd191, %fd192, %fd190;
	ld.global.f64 	%fd194, [%rd51+8];
	ld.global.f64 	%fd195, [%rd50+8];
	fma.rn.f64 	%fd196, %fd194, %fd195, %fd193;
	ld.global.f64 	%fd197, [%rd51+16];
	ld.global.f64 	%fd198, [%rd50+16];
	fma.rn.f64 	%fd199, %fd197, %fd198, %fd196;
	ld.global.f64 	%fd200, [%rd51+24];
	ld.global.f64 	%fd201, [%rd50+24];
	fma.rn.f64 	%fd202, %fd200, %fd201, %fd199;
	ld.global.f64 	%fd203, [%rd51+32];
	ld.global.f64 	%fd204, [%rd50+32];
	fma.rn.f64 	%fd205, %fd203, %fd204, %fd202;
	ld.global.f64 	%fd206, [%rd51+40];
	ld.global.f64 	%fd207, [%rd50+40];
	fma.rn.f64 	%fd208, %fd206, %fd207, %fd205;
	ld.global.f64 	%fd209, [%rd51+48];
	ld.global.f64 	%fd210, [%rd50+48];
	fma.rn.f64 	%fd211, %fd209, %fd210, %fd208;
	ld.global.f64 	%fd212, [%rd51+56];
	ld.global.f64 	%fd213, [%rd50+56];
	fma.rn.f64 	%fd242, %fd212, %fd213, %fd211;
	add.s32 	%r67, %r67, 16;
	add.s64 	%rd51, %rd51, 128;
	add.s64 	%rd50, %rd50, 128;
	setp.ne.s32 	%p12, %r67, 4800;
	@%p12 bra 	$L__BB0_16;
	cvta.to.global.u64 	%rd45, %rd23;
	ld.global.f64 	%fd214, [%rd45];
	add.f64 	%fd17, %fd242, %fd214;
	neg.f64 	%fd215, %fd17;
	fma.rn.f64 	%fd216, %fd17, 0dBFF71547652B82FE, 0d4338000000000000;
	{
	.reg .b32 %temp; 
	mov.b64 	{%r18, %temp}, %fd216;
	}
	mov.f64 	%fd217, 0dC338000000000000;
	add.rn.f64 	%fd218, %fd216, %fd217;
	fma.rn.f64 	%fd219, %fd218, 0dBFE62E42FEFA39EF, %fd215;
	fma.rn.f64 	%fd220, %fd218, 0dBC7ABC9E3B39803F, %fd219;
	fma.rn.f64 	%fd221, %fd220, 0d3E5ADE1569CE2BDF, 0d3E928AF3FCA213EA;
	fma.rn.f64 	%fd222, %fd221, %fd220, 0d3EC71DEE62401315;
	fma.rn.f64 	%fd223, %fd222, %fd220, 0d3EFA01997C89EB71;
	fma.rn.f64 	%fd224, %fd223, %fd220, 0d3F2A01A014761F65;
	fma.rn.f64 	%fd225, %fd224, %fd220, 0d3F56C16C1852B7AF;
	fma.rn.f64 	%fd226, %fd225, %fd220, 0d3F81111111122322;
	fma.rn.f64 	%fd227, %fd226, %fd220, 0d3FA55555555502A1;
	fma.rn.f64 	%fd228, %fd227, %fd220, 0d3FC5555555555511;
	fma.rn.f64 	%fd229, %fd228, %fd220, 0d3FE000000000000B;
	fma.rn.f64 	%fd230, %fd229, %fd220, 0d3FF0000000000000;
	fma.rn.f64 	%fd231, %fd230, %fd220, 0d3FF0000000000000;
	{
	.reg .b32 %temp; 
	mov.b64 	{%r19, %temp}, %fd231;
	}
	{
	.reg .b32 %temp; 
	mov.b64 	{%temp, %r20}, %fd231;
	}
	shl.b32 	%r51, %r18, 20;
	add.s32 	%r52, %r51, %r20;
	mov.b64 	%fd243, {%r19, %r52};
	{
	.reg .b32 %temp; 
	mov.b64 	{%temp, %r53}, %fd215;
	}
	mov.b32 	%f6, %r53;
	abs.f32 	%f3, %f6;
	setp.lt.f32 	%p13, %f3, 0f4086232B;
	@%p13 bra 	$L__BB0_20;
	setp.gt.f64 	%p14, %fd17, 0d0000000000000000;
	mov.f64 	%fd232, 0d7FF0000000000000;
	sub.f64 	%fd233, %fd232, %fd17;
	selp.f64 	%fd243, 0d0000000000000000, %fd233, %p14;
	setp.geu.f32 	%p15, %f3, 0f40874800;
	@%p15 bra 	$L__BB0_20;
	shr.u32 	%r54, %r18, 31;
	add.s32 	%r55, %r18, %r54;
	shr.s32 	%r56, %r55, 1;
	shl.b32 	%r57, %r56, 20;
	add.s32 	%r58, %r20, %r57;
	mov.b64 	%fd234, {%r19, %r58};
	sub.s32 	%r59, %r18, %r56;
	shl.b32 	%r60, %r59, 20;
	add.s32 	%r61, %r60, 1072693248;
	mov.b32 	%r62, 0;
	mov.b64 	%fd235, {%r62, %r61};
	mul.f64 	%fd243, %fd235, %fd234;
$L__BB0_20:
	add.f64 	%fd236, %fd243, 0d3FF0000000000000;
	rcp.rn.f64 	%fd237, %fd236;
	cvta.to.global.u64 	%rd46, %rd24;
	st.global.f64 	[%rd46], %fd237;
$L__BB0_21:
	ret;

}


// ===== COMPILED SASS (sm_100) =====

	.target	sm_100

	.elftype	@"ET_EXEC"


//--------------------- .note.nv.tkinfo           --------------------------
	.section	.note.nv.tkinfo,"",@"SHT_NOTE"
	.sectionflags	@"SHF_NOTE_NV_TKINFO"
	.tkinfo
        /*0018*/ 	.word	0x00000002
        /*0030*/ 	.string	""
        /*0030*/ 	.string	"ptxas"
        /*0030*/ 	.string	"Cuda compilation tools, release 13.0, V13.0.88"
        /*0030*/ 	.string	"Build cuda_13.0.r13.0/compiler.36424714_0"
        /*0030*/ 	.string	"-arch sm_100 -m 64 "



//--------------------- .note.nv.cuinfo           --------------------------
	.section	.note.nv.cuinfo,"",@"SHT_NOTE"
	.sectionflags	@"SHF_NOTE_NV_CUINFO"
        /*0018*/ 	.short	0x0002
        /*001a*/ 	.short	0x0064
        /*001c*/ 	.short	0x0082
	.zero		2


//--------------------- .nv.info                  --------------------------
	.section	.nv.info,"",@"SHT_CUDA_INFO"
	.align	4


	//----- nvinfo : EIATTR_REGCOUNT
	.align		4
        /*0000*/ 	.byte	0x04, 0x2f
        /*0002*/ 	.short	(.L_1 - .L_0)
	.align		4
.L_0:
        /*0004*/ 	.word	index@(_Z14forward_kernelPdS_S_S_S_S_S_S_S_S_)
        /*0008*/ 	.word	0x00000020


	//----- nvinfo : EIATTR_FRAME_SIZE
	.align		4
.L_1:
        /*000c*/ 	.byte	0x04, 0x11
        /*000e*/ 	.short	(.L_3 - .L_2)
	.align		4
.L_2:
        /*0010*/ 	.word	index@($__internal_0_$__cuda_sm20_dblrcp_rn_slowpath_v3)
        /*0014*/ 	.word	0x00000000


	//----- nvinfo : EIATTR_FRAME_SIZE
	.align		4
.L_3:
        /*0018*/ 	.byte	0x04, 0x11
        /*001a*/ 	.short	(.L_5 - .L_4)
	.align		4
.L_4:
        /*001c*/ 	.word	index@(_Z14forward_kernelPdS_S_S_S_S_S_S_S_S_)
        /*0020*/ 	.word	0x00000000


	//----- nvinfo : EIATTR_MIN_STACK_SIZE
	.align		4
.L_5:
        /*0024*/ 	.byte	0x04, 0x12
        /*0026*/ 	.short	(.L_7 - .L_6)
	.align		4
.L_6:
        /*0028*/ 	.word	index@(_Z14forward_kernelPdS_S_S_S_S_S_S_S_S_)
        /*002c*/ 	.word	0x00000000
.L_7:


//--------------------- .nv.compat                --------------------------
	.section	.nv.compat,"",@"SHT_CUDA_COMPAT_INFO"
	.align	4
        /*0000*/ 	.byte	0x02, 0x09, 0x00, 0x00, 0x02, 0x02, 0x01, 0x00, 0x02, 0x05, 0x05, 0x00, 0x03, 0x07, 0x01, 0x01
        /*0010*/ 	.byte	0x02, 0x03, 0x00, 0x00, 0x02, 0x06, 0x01, 0x00, 0x04, 0x0b, 0x08, 0x00, 0x01, 0x00, 0x00, 0x00
        /*0020*/ 	.byte	0x00, 0x00, 0x00, 0x00


//--------------------- .nv.info._Z14forward_kernelPdS_S_S_S_S_S_S_S_S_ --------------------------
	.section	.nv.info._Z14forward_kernelPdS_S_S_S_S_S_S_S_S_,"",@"SHT_CUDA_INFO"
	.sectionflags	@""
	.align	4


	//----- nvinfo : EIATTR_CUDA_API_VERSION
	.align		4
        /*0000*/ 	.byte	0x04, 0x37
        /*0002*/ 	.short	(.L_9 - .L_8)
.L_8:
        /*0004*/ 	.word	0x00000082


	//----- nvinfo : EIATTR_KPARAM_INFO
	.align		4
.L_9:
        /*0008*/ 	.byte	0x04, 0x17
        /*000a*/ 	.short	(.L_11 - .L_10)
.L_10:
        /*000c*/ 	.word	0x00000000
        /*0010*/ 	.short	0x0009
        /*0012*/ 	.short	0x0048
        /*0014*/ 	.byte	0x00, 0xf5, 0x21, 0x00


	//----- nvinfo : EIATTR_KPARAM_INFO
	.align		4
.L_11:
        /*0018*/ 	.byte	0x04, 0x17
        /*001a*/ 	.short	(.L_13 - .L_12)
.L_12:
        /*001c*/ 	.word	0x00000000
        /*0020*/ 	.short	0x0008
        /*0022*/ 	.short	0x0040
        /*0024*/ 	.byte	0x00, 0xf5, 0x21, 0x00


	//----- nvinfo : EIATTR_KPARAM_INFO
	.align		4
.L_13:
        /*0028*/ 	.byte	0x04, 0x17
        /*002a*/ 	.short	(.L_15 - .L_14)
.L_14:
        /*002c*/ 	.word	0x00000000
        /*0030*/ 	.short	0x0007
        /*0032*/ 	.short	0x0038
        /*0034*/ 	.byte	0x00, 0xf5, 0x21, 0x00


	//----- nvinfo : EIATTR_KPARAM_INFO
	.align		4
.L_15:
        /*0038*/ 	.byte	0x04, 0x17
        /*003a*/ 	.short	(.L_17 - .L_16)
.L_16:
        /*003c*/ 	.word	0x00000000
        /*0040*/ 	.short	0x0006
        /*0042*/ 	.short	0x0030
        /*0044*/ 	.byte	0x00, 0xf5, 0x21, 0x00


	//----- nvinfo : EIATTR_KPARAM_INFO
	.align		4
.L_17:
        /*0048*/ 	.byte	0x04, 0x17
        /*004a*/ 	.short	(.L_19 - .L_18)
.L_18:
        /*004c*/ 	.word	0x00000000
        /*0050*/ 	.short	0x0005
        /*0052*/ 	.short	0x0028
        /*0054*/ 	.byte	0x00, 0xf5, 0x21, 0x00


	//----- nvinfo : EIATTR_KPARAM_INFO
	.align		4
.L_19:
        /*0058*/ 	.byte	0x04, 0x17
        /*005a*/ 	.short	(.L_21 - .L_20)
.L_20:
        /*005c*/ 	.word	0x00000000
        /*0060*/ 	.short	0x0004
        /*0062*/ 	.short	0x0020
        /*0064*/ 	.byte	0x00, 0xf5, 0x21, 0x00


	//----- nvinfo : EIATTR_KPARAM_INFO
	.align		4
.L_21:
        /*0068*/ 	.byte	0x04, 0x17
        /*006a*/ 	.short	(.L_23 - .L_22)
.L_22:
        /*006c*/ 	.word	0x00000000
        /*0070*/ 	.short	0x0003
        /*0072*/ 	.short	0x0018
        /*0074*/ 	.byte	0x00, 0xf5, 0x21, 0x00


	//----- nvinfo : EIATTR_KPARAM_INFO
	.align		4
.L_23:
        /*0078*/ 	.byte	0x04, 0x17
        /*007a*/ 	.short	(.L_25 - .L_24)
.L_24:
        /*007c*/ 	.word	0x00000000
        /*0080*/ 	.short	0x0002
        /*0082*/ 	.short	0x0010
        /*0084*/ 	.byte	0x00, 0xf5, 0x21, 0x00


	//----- nvinfo : EIATTR_KPARAM_INFO
	.align		4
.L_25:
        /*0088*/ 	.byte	0x04, 0x17
        /*008a*/ 	.short	(.L_27 - .L_26)
.L_26:
        /*008c*/ 	.word	0x00000000
        /*0090*/ 	.short	0x0001
        /*0092*/ 	.short	0x0008
        /*0094*/ 	.byte	0x00, 0xf5, 0x21, 0x00


	//----- nvinfo : EIATTR_KPARAM_INFO
	.align		4
.L_27:
        /*0098*/ 	.byte	0x04, 0x17
        /*009a*/ 	.short	(.L_29 - .L_28)
.L_28:
        /*009c*/ 	.word	0x00000000
        /*00a0*/ 	.short	0x0000
        /*00a2*/ 	.short	0x0000
        /*00a4*/ 	.byte	0x00, 0xf5, 0x21, 0x00


	//----- nvinfo : EIATTR_SPARSE_MMA_MASK
	.align		4
.L_29:
        /*00a8*/ 	.byte	0x03, 0x50
        /*00aa*/ 	.short	0x0000


	//----- nvinfo : EIATTR_MAXREG_COUNT
	.align		4
        /*00ac*/ 	.byte	0x03, 0x1b
        /*00ae*/ 	.short	0x00ff


	//----- nvinfo : EIATTR_NUM_BARRIERS
	.align		4
        /*00b0*/ 	.byte	0x02, 0x4c
        /*00b2*/ 	.byte	0x01
	.zero		1


	//----- nvinfo : EIATTR_MERCURY_ISA_VERSION
	.align		4
        /*00b4*/ 	.byte	0x03, 0x5f
        /*00b6*/ 	.short	0x0101


	//----- nvinfo : EIATTR_VRC_CTA_INIT_COUNT
	.align		4
        /*00b8*/ 	.byte	0x02, 0x4a
	.zero		1
	.zero		1


	//----- nvinfo : EIATTR_EXIT_INSTR_OFFSETS
	.align		4
        /*00bc*/ 	.byte	0x04, 0x1c
        /*00be*/ 	.short	(.L_31 - .L_30)


	//   ....[0]....
.L_30:
        /*00c0*/ 	.word	0x00001440


	//   ....[1]....
        /*00c4*/ 	.word	0x00001d90


	//----- nvinfo : EIATTR_CRS_STACK_SIZE
	.align		4
.L_31:
        /*00c8*/ 	.byte	0x04, 0x1e
        /*00ca*/ 	.short	(.L_33 - .L_32)
.L_32:
        /*00cc*/ 	.word	0x00000000


	//----- nvinfo : EIATTR_CBANK_PARAM_SIZE
	.align		4
.L_33:
        /*00d0*/ 	.byte	0x03, 0x19
        /*00d2*/ 	.short	0x0050


	//----- nvinfo : EIATTR_PARAM_CBANK
	.align		4
        /*00d4*/ 	.byte	0x04, 0x0a
        /*00d6*/ 	.short	(.L_35 - .L_34)
	.align		4
.L_34:
        /*00d8*/ 	.word	index@(.nv.constant0._Z14forward_kernelPdS_S_S_S_S_S_S_S_S_)
        /*00dc*/ 	.short	0x0380
        /*00de*/ 	.short	0x0050


	//----- nvinfo : EIATTR_SW_WAR
	.align		4
.L_35:
        /*00e0*/ 	.byte	0x04, 0x36
        /*00e2*/ 	.short	(.L_37 - .L_36)
.L_36:
        /*00e4*/ 	.word	0x00000008
.L_37:


//--------------------- .nv.callgraph             --------------------------
	.section	.nv.callgraph,"",@"SHT_CUDA_CALLGRAPH"
	.align	4
	.sectionentsize	8
	.align		4
        /*0000*/ 	.word	0x00000000
	.align		4
        /*0004*/ 	.word	0xffffffff
	.align		4
        /*0008*/ 	.word	0x00000000
	.align		4
        /*000c*/ 	.word	0xfffffffe
	.align		4
        /*0010*/ 	.word	0x00000000
	.align		4
        /*0014*/ 	.word	0xfffffffd
	.align		4
        /*0018*/ 	.word	0x00000000
	.align		4
        /*001c*/ 	.word	0xfffffffc


//--------------------- .text._Z14forward_kernelPdS_S_S_S_S_S_S_S_S_ --------------------------
	.section	.text._Z14forward_kernelPdS_S_S_S_S_S_S_S_S_,"ax",@progbits
	.align	128
        .global         _Z14forward_kernelPdS_S_S_S_S_S_S_S_S_
        .type           _Z14forward_kernelPdS_S_S_S_S_S_S_S_S_,@function
        .size           _Z14forward_kernelPdS_S_S_S_S_S_S_S_S_,(.L_x_22 - _Z14forward_kernelPdS_S_S_S_S_S_S_S_S_)
        .other          _Z14forward_kernelPdS_S_S_S_S_S_S_S_S_,@"STO_CUDA_ENTRY STV_DEFAULT"
_Z14forward_kernelPdS_S_S_S_S_S_S_S_S_:
.text._Z14forward_kernelPdS_S_S_S_S_S_S_S_S_:
[----:B------:R-:W-:Y:S01]  /*0000*/  LDC R1, c[0x0][0x37c] ;  /* 0x0000df00ff017b82 */ /* 0x000fe20000000800 */
[----:B------:R-:W0:Y:S07]  /*0010*/  S2R R3, SR_TID.X ;  /* 0x0000000000037919 */ /* 0x000e2e0000002100 */
[----:B------:R-:W0:Y:S01]  /*0020*/  S2UR UR4, SR_CTAID.X ;  /* 0x00000000000479c3 */ /* 0x000e220000002500 */
[----:B------:R-:W1:Y:S01]  /*0030*/  LDCU.64 UR12, c[0x0][0x358] ;  /* 0x00006b00ff0c77ac */ /* 0x000e620008000a00 */
[----:B------:R-:W-:Y:S06]  /*0040*/  BSSY.RECONVERGENT B0, `(.L_x_0) ;  /* 0x000009e000007945 */ /* 0x000fec0003800200 */
[----:B------:R-:W0:Y:S02]  /*0050*/  LDC R0, c[0x0][0x360] ;  /* 0x0000d800ff007b82 */ /* 0x000e240000000800 */
[----:B0-----:R-:W-:-:S05]  /*0060*/  IMAD R0, R0, UR4, R3 ;  /* 0x0000000400007c24 */ /* 0x001fca000f8e0203 */
[----:B------:R-:W-:-:S13]  /*0070*/  ISETP.GT.AND P0, PT, R0, 0x12bf, PT ;  /* 0x000012bf0000780c */ /* 0x000fda0003f04270 */
[----:B-1----:R-:W-:Y:S05]  /*0080*/  @P0 BRA `(.L_x_1) ;  /* 0x0000000800640947 */ /* 0x002fea0003800000 */
[----:B------:R-:W0:Y:S01]  /*0090*/  LDCU.128 UR8, c[0x0][0x380] ;  /* 0x00007000ff0877ac */ /* 0x000e220008000c00 */
[----:B------:R-:W-:Y:S01]  /*00a0*/  IMAD.MOV.U32 R14, RZ, RZ, R0 ;  /* 0x000000ffff0e7224 */ /* 0x000fe200078e0000 */
[----:B------:R-:W-:Y:S01]  /*00b0*/  CS2R R26, SRZ ;  /* 0x00000000001a7805 */ /* 0x000fe2000001ff00 */
[----:B0-----:R-:W-:Y:S02]  /*00c0*/  UIADD3 UR4, UP0, UPT, UR8, 0x40, URZ ;  /* 0x0000004008047890 */ /* 0x001fe4000ff1e0ff */
[----:B------:R-:W-:Y:S02]  /*00d0*/  UIADD3 UR5, UP1, UPT, UR10, 0x4b000, URZ ;  /* 0x0004b0000a057890 */ /* 0x000fe4000ff3e0ff */
[----:B------:R-:W-:Y:S02]  /*00e0*/  UIADD3.X UR7, UPT, UPT, URZ, UR9, URZ, UP0, !UPT ;  /* 0x00000009ff077290 */ /* 0x000fe400087fe4ff */
[----:B------:R-:W-:Y:S01]  /*00f0*/  IMAD.U32 R8, RZ, RZ, UR4 ;  /* 0x00000004ff087e24 */ /* 0x000fe2000f8e00ff */
[----:B------:R-:W-:Y:S01]  /*0100*/  UIADD3.X UR6, UPT, UPT, URZ, UR11, URZ, UP1, !UPT ;  /* 0x0000000bff067290 */ /* 0x000fe20008ffe4ff */
[----:B------:R-:W-:-:S02]  /*0110*/  UMOV UR4, URZ ;  /* 0x000000ff00047c82 */ /* 0x000fc40008000000 */
[----:B------:R-:W-:-:S09]  /*0120*/  IMAD.U32 R9, RZ, RZ, UR7 ;  /* 0x00000007ff097e24 */ /* 0x000fd2000f8e00ff */
.L_x_2:
[----:B------:R-:W-:Y:S01]  /*0130*/  MOV R4, UR5 ;  /* 0x0000000500047c02 */ /* 0x000fe20008000f00 */
[----:B------:R-:W-:Y:S02]  /*0140*/  IMAD.U32 R5, RZ, RZ, UR6 ;  /* 0x00000006ff057e24 */ /* 0x000fe4000f8e00ff */
[----:B------:R-:W-:Y:S02]  /*0150*/  IMAD.MOV.U32 R2, RZ, RZ, R8 ;  /* 0x000000ffff027224 */ /* 0x000fe400078e0008 */
[----:B------:R-:W-:-:S04]  /*0160*/  IMAD.WIDE R4, R14, 0x8, R4 ;  /* 0x000000080e047825 */ /* 0x000fc800078e0204 */
[----:B------:R-:W-:Y:S01]  /*0170*/  IMAD.MOV.U32 R3, RZ, RZ, R9 ;  /* 0x000000ffff037224 */ /* 0x000fe200078e0009 */
[----:B------:R-:W2:Y:S04]  /*0180*/  LDG.E.64 R12, desc[UR12][R4.64+-0x41a00] ;  /* 0xfbe6000c040c7981 */ /* 0x000ea8000c1e1b00 */
[----:B------:R-:W3:Y:S04]  /*0190*/  LDG.E.64 R6, desc[UR12][R2.64+-0x40] ;  /* 0xffffc00c02067981 */ /* 0x000ee8000c1e1b00 */
[----:B------:R-:W3:Y:S04]  /*01a0*/  LDG.E.64 R8, desc[UR12][R4.64+-0x4b000] ;  /* 0xfb50000c04087981 */ /* 0x000ee8000c1e1b00 */
[----:B------:R-:W2:Y:S04]  /*01b0*/  LDG.E.64 R10, desc[UR12][R2.64+-0x38] ;  /* 0xffffc80c020a7981 */ /* 0x000ea8000c1e1b00 */
[----:B------:R-:W4:Y:S04]  /*01c0*/  LDG.E.64 R20, desc[UR12][R2.64+-0x30] ;  /* 0xffffd00c02147981 */ /* 0x000f28000c1e1b00 */
[----:B------:R-:W4:Y:S04]  /*01d0*/  LDG.E.64 R22, desc[UR12][R4.64+-0x38400] ;  /* 0xfc7c000c04167981 */ /* 0x000f28000c1e1b00 */
[----:B------:R-:W5:Y:S04]  /*01e0*/  LDG.E.64 R16, desc[UR12][R2.64+-0x28] ;  /* 0xffffd80c02107981 */ /* 0x000f68000c1e1b00 */
[----:B------:R-:W5:Y:S04]  /*01f0*/  LDG.E.64 R18, desc[UR12][R4.64+-0x2ee00] ;  /* 0xfd12000c04127981 */ /* 0x000f68000c1e1b00 */
[----:B------:R-:W5:Y:S01]  /*0200*/  LDG.E.64 R28, desc[UR12][R2.64+0x38] ;  /* 0x0000380c021c7981 */ /* 0x000f62000c1e1b00 */
[----:B---3--:R-:W-:-:S03]  /*0210*/  DFMA R26, R6, R8, R26 ;  /* 0x00000008061a722b */ /* 0x008fc6000000001a */
[----:B------:R-:W3:Y:S04]  /*0220*/  LDG.E.64 R6, desc[UR12][R2.64+-0x20] ;  /* 0xffffe00c02067981 */ /* 0x000ee8000c1e1b00 */
[----:B------:R-:W3:Y:S01]  /*0230*/  LDG.E.64 R8, desc[UR12][R4.64+-0x25800] ;  /* 0xfda8000c04087981 */ /* 0x000ee2000c1e1b00 */
[----:B--2---:R-:W-:-:S03]  /*0240*/  DFMA R26, R10, R12, R26 ;  /* 0x0000000c0a1a722b */ /* 0x004fc6000000001a */
[----:B------:R-:W2:Y:S04]  /*0250*/  LDG.E.64 R10, desc[UR12][R2.64+-0x18] ;  /* 0xffffe80c020a7981 */ /* 0x000ea8000c1e1b00 */
[----:B------:R-:W2:Y:S01]  /*0260*/  LDG.E.64 R12, desc[UR12][R4.64+-0x1c200] ;  /* 0xfe3e000c040c7981 */ /* 0x000ea2000c1e1b00 */
[----:B----4-:R-:W-:-:S03]  /*0270*/  DFMA R26, R20, R22, R26 ;  /* 0x00000016141a722b */ /* 0x010fc6000000001a */
[----:B------:R-:W4:Y:S04]  /*0280*/  LDG.E.64 R20, desc[UR12][R2.64+-0x10] ;  /* 0xfffff00c02147981 */ /* 0x000f28000c1e1b00 */
[----:B------:R-:W4:Y:S01]  /*0290*/  LDG.E.64 R22, desc[UR12][R4.64+-0x12c00] ;  /* 0xfed4000c04167981 */ /* 0x000f22000c1e1b00 */
[----:B-----5:R-:W-:-:S03]  /*02a0*/  DFMA R26, R16, R18, R26 ;  /* 0x00000012101a722b */ /* 0x020fc6000000001a */
        /* <DEDUP_REMOVED lines=22> */
[----:B------:R-:W4:Y:S04]  /*0410*/  LDG.E.64 R22, desc[UR12][R4.64+0x38400] ;  /* 0x0384000c04167981 */ /* 0x000f28000c1e1b00 */
[----:B------:R-:W4:Y:S01]  /*0420*/  LDG.E.64 R26, desc[UR12][R4.64+0x41a00] ;  /* 0x041a000c041a7981 */ /* 0x000f22000c1e1b00 */
[----:B-----5:R-:W-:Y:S01]  /*0430*/  DFMA R16, R18, R16, R24 ;  /* 0x000000101210722b */ /* 0x020fe20000000018 */
[----:B------:R-:W-:-:S04]  /*0440*/  UIADD3 UR4, UPT, UPT, UR4, 0x10, URZ ;  /* 0x0000001004047890 */ /* 0x000fc8000fffe0ff */
[----:B------:R-:W-:Y:S01]  /*0450*/  UISETP.NE.AND UP0, UPT, UR4, 0x12c0, UPT ;  /* 0x000012c00400788c */ /* 0x000fe2000bf05270 */
[----:B------:R-:W-:Y:S02]  /*0460*/  VIADD R14, R14, 0x12c00 ;  /* 0x00012c000e0e7836 */ /* 0x000fe40000000000 */
[----:B---3--:R-:W-:-:S08]  /*0470*/  DFMA R6, R6, R8, R16 ;  /* 0x000000080606722b */ /* 0x008fd00000000010 */
[----:B--2---:R-:W-:Y:S01]  /*0480*/  DFMA R6, R10, R12, R6 ;  /* 0x0000000c0a06722b */ /* 0x004fe20000000006 */
[----:B------:R-:W-:-:S07]  /*0490*/  IADD3 R8, P0, PT, R2, 0x80, RZ ;  /* 0x0000008002087810 */ /* 0x000fce0007f1e0ff */
[----:B----4-:R-:W-:Y:S01]  /*04a0*/  DFMA R6, R20, R22, R6 ;  /* 0x000000161406722b */ /* 0x010fe20000000006 */
[----:B------:R-:W-:-:S07]  /*04b0*/  IADD3.X R9, PT, PT, RZ, R3, RZ, P0, !PT ;  /* 0x00000003ff097210 */ /* 0x000fce00007fe4ff */
[----:B------:R-:W-:Y:S01]  /*04c0*/  DFMA R26, R28, R26, R6 ;  /* 0x0000001a1c1a722b */ /* 0x000fe20000000006 */
[----:B------:R-:W-:Y:S10]  /*04d0*/  BRA.U UP0, `(.L_x_2) ;  /* 0xfffffffd00147547 */ /* 0x000ff4000b83ffff */
[----:B------:R-:W0:Y:S02]  /*04e0*/  LDC.64 R6, c[0x0][0x3a0] ;  /* 0x0000e800ff067b82 */ /* 0x000e240000000a00 */
[----:B0-----:R-:W-:-:S06]  /*04f0*/  IMAD.WIDE R6, R0, 0x8, R6 ;  /* 0x0000000800067825 */ /* 0x001fcc00078e0206 */
[----:B------:R-:W2:Y:S01]  /*0500*/  LDG.E.64 R6, desc[UR12][R6.64] ;  /* 0x0000000c06067981 */ /* 0x000ea2000c1e1b00 */
[----:B------:R-:W-:Y:S01]  /*0510*/  IMAD.MOV.U32 R2, RZ, RZ, 0x652b82fe ;  /* 0x652b82feff027424 */ /* 0x000fe200078e00ff */
[----:B------:R-:W-:Y:S01]  /*0520*/  UMOV UR4, 0xfefa39ef ;  /* 0xfefa39ef00047882 */ /* 0x000fe20000000000 */
[----:B------:R-:W-:Y:S01]  /*0530*/  IMAD.MOV.U32 R3, RZ, RZ, 0x3ff71547 ;  /* 0x3ff71547ff037424 */ /* 0x000fe200078e00ff */
[----:B------:R-:W-:Y:S01]  /*0540*/  UMOV UR5, 0x3fe62e42 ;  /* 0x3fe62e4200057882 */ /* 0x000fe20000000000 */
[----:B------:R-:W-:Y:S01]  /*0550*/  BSSY.RECONVERGENT B1, `(.L_x_3) ;  /* 0x0000039000017945 */ /* 0x000fe20003800200 */
[----:B--2---:R-:W-:-:S08]  /*0560*/  DADD R26, R26, R6 ;  /* 0x000000001a1a7229 */ /* 0x004fd00000000006 */
[----:B------:R-:W-:-:S08]  /*0570*/  DFMA R2, R26, -R2, 6.75539944105574400000e+15 ;  /* 0x433800001a02742b */ /* 0x000fd00000000802 */
[----:B------:R-:W-:-:S08]  /*0580*/  DADD R4, R2, -6.75539944105574400000e+15 ;  /* 0xc338000002047429 */ /* 0x000fd00000000000 */
[----:B------:R-:W-:Y:S01]  /*0590*/  DFMA R8, R4, -UR4, -R26 ;  /* 0x8000000404087c2b */ /* 0x000fe2000800081a */
[----:B------:R-:W-:Y:S01]  /*05a0*/  UMOV UR4, 0x3b39803f ;  /* 0x3b39803f00047882 */ /* 0x000fe20000000000 */
[----:B------:R-:W-:-:S06]  /*05b0*/  UMOV UR5, 0x3c7abc9e ;  /* 0x3c7abc9e00057882 */ /* 0x000fcc0000000000 */
[----:B------:R-:W-:Y:S01]  /*05c0*/  DFMA R4, R4, -UR4, R8 ;  /* 0x8000000404047c2b */ /* 0x000fe20008000008 */
[----:B------:R-:W-:Y:S01]  /*05d0*/  UMOV UR4, 0x69ce2bdf ;  /* 0x69ce2bdf00047882 */ /* 0x000fe20000000000 */
[----:B------:R-:W-:Y:S01]  /*05e0*/  MOV R8, 0xfca213ea ;  /* 0xfca213ea00087802 */ /* 0x000fe20000000f00 */
[----:B------:R-:W-:Y:S01]  /*05f0*/  IMAD.MOV.U32 R9, RZ, RZ, 0x3e928af3 ;  /* 0x3e928af3ff097424 */ /* 0x000fe200078e00ff */
[----:B------:R-:W-:-:S05]  /*0600*/  UMOV UR5, 0x3e5ade15 ;  /* 0x3e5ade1500057882 */ /* 0x000fca0000000000 */
[----:B------:R-:W-:Y:S01]  /*0610*/  DFMA R6, R4, UR4, R8 ;  /* 0x0000000404067c2b */ /* 0x000fe20008000008 */
[----:B------:R-:W-:Y:S01]  /*0620*/  UMOV UR4, 0x62401315 ;  /* 0x6240131500047882 */ /* 0x000fe20000000000 */
[----:B------:R-:W-:Y:S01]  /*0630*/  UMOV UR5, 0x3ec71dee ;  /* 0x3ec71dee00057882 */ /* 0x000fe20000000000 */
[----:B------:R-:W-:-:S05]  /*0640*/  DADD R8, -RZ, -R26 ;  /* 0x00000000ff087229 */ /* 0x000fca000000091a */
[----:B------:R-:W-:Y:S01]  /*0650*/  DFMA R6, R4, R6, UR4 ;  /* 0x0000000404067e2b */ /* 0x000fe20008000006 */
[----:B------:R-:W-:Y:S01]  /*0660*/  UMOV UR4, 0x7c89eb71 ;  /* 0x7c89eb7100047882 */ /* 0x000fe20000000000 */
[----:B------:R-:W-:-:S03]  /*0670*/  UMOV UR5, 0x3efa0199 ;  /* 0x3efa019900057882 */ /* 0x000fc60000000000 */
[----:B------:R-:W-:-:S03]  /*0680*/  FSETP.GEU.AND P0, PT, |R9|, 4.1917929649353027344, PT ;  /* 0x4086232b0900780b */ /* 0x000fc60003f0e200 */
[----:B------:R-:W-:Y:S01]  /*0690*/  DFMA R6, R4, R6, UR4 ;  /* 0x0000000404067e2b */ /* 0x000fe20008000006 */
[----:B------:R-:W-:Y:S01]  /*06a0*/  UMOV UR4, 0x14761f65 ;  /* 0x14761f6500047882 */ /* 0x000fe20000000000 */
[----:B------:R-:W-:-:S06]  /*06b0*/  UMOV UR5, 0x3f2a01a0 ;  /* 0x3f2a01a000057882 */ /* 0x000fcc0000000000 */
        /* <DEDUP_REMOVED lines=15> */
[----:B------:R-:W-:-:S08]  /*07b0*/  DFMA R6, R4, R6, UR4 ;  /* 0x0000000404067e2b */ /* 0x000fd00008000006 */
[----:B------:R-:W-:-:S08]  /*07c0*/  DFMA R6, R4, R6, 1 ;  /* 0x3ff000000406742b */ /* 0x000fd00000000006 */
[----:B------:R-:W-:-:S10]  /*07d0*/  DFMA R6, R4, R6, 1 ;  /* 0x3ff000000406742b */ /* 0x000fd40000000006 */
[----:B------:R-:W-:Y:S02]  /*07e0*/  IMAD R5, R2, 0x100000, R7 ;  /* 0x0010000002057824 */ /* 0x000fe400078e0207 */
[----:B------:R-:W-:Y:S01]  /*07f0*/  IMAD.MOV.U32 R4, RZ, RZ, R6 ;  /* 0x000000ffff047224 */ /* 0x000fe200078e0006 */
[----:B------:R-:W-:Y:S06]  /*0800*/  @!P0 BRA `(.L_x_4) ;  /* 0x0000000000348947 */ /* 0x000fec0003800000 */
[----:B------:R-:W-:Y:S01]  /*0810*/  FSETP.GEU.AND P1, PT, |R9|, 4.2275390625, PT ;  /* 0x408748000900780b */ /* 0x000fe20003f2e200 */
[C---:B------:R-:W-:Y:S02]  /*0820*/  DADD R4, -R26.reuse, +INF ;  /* 0x7ff000001a047429 */ /* 0x040fe40000000100 */
[----:B------:R-:W-:-:S08]  /*0830*/  DSETP.GT.AND P0, PT, R26, RZ, PT ;  /* 0x000000ff1a00722a */ /* 0x000fd00003f04000 */
[----:B------:R-:W-:Y:S02]  /*0840*/  FSEL R4, R4, RZ, !P0 ;  /* 0x000000ff04047208 */ /* 0x000fe40004000000 */
[----:B------:R-:W-:Y:S02]  /*0850*/  @!P1 LEA.HI R3, R2, R2, RZ, 0x1 ;  /* 0x0000000202039211 */ /* 0x000fe400078f08ff */
[----:B------:R-:W-:Y:S02]  /*0860*/  FSEL R5, R5, RZ, !P0 ;  /* 0x000000ff05057208 */ /* 0x000fe40004000000 */
[----:B------:R-:W-:-:S04]  /*0870*/  @!P1 SHF.R.S32.HI R3, RZ, 0x1, R3 ;  /* 0x00000001ff039819 */ /* 0x000fc80000011403 */
[----:B------:R-:W-:Y:S01]  /*0880*/  @!P1 IADD3 R2, PT, PT, R2, -R3, RZ ;  /* 0x8000000302029210 */ /* 0x000fe20007ffe0ff */
[----:B------:R-:W-:-:S03]  /*0890*/  @!P1 IMAD R3, R3, 0x100000, R7 ;  /* 0x0010000003039824 */ /* 0x000fc600078e0207 */
[----:B------:R-:W-:Y:S01]  /*08a0*/  @!P1 LEA R7, R2, 0x3ff00000, 0x14 ;  /* 0x3ff0000002079811 */ /* 0x000fe200078ea0ff */
[----:B------:R-:W-:Y:S02]  /*08b0*/  @!P1 IMAD.MOV.U32 R2, RZ, RZ, R6 ;  /* 0x000000ffff029224 */ /* 0x000fe400078e0006 */
[----:B------:R-:W-:-:S06]  /*08c0*/  @!P1 IMAD.MOV.U32 R6, RZ, RZ, RZ ;  /* 0x000000ffff069224 */ /* 0x000fcc00078e00ff */
[----:B------:R-:W-:-:S11]  /*08d0*/  @!P1 DMUL R4, R2, R6 ;  /* 0x0000000602049228 */ /* 0x000fd60000000000 */
.L_x_4:
[----:B------:R-:W-:Y:S05]  /*08e0*/  BSYNC.RECONVERGENT B1 ;  /* 0x0000000000017941 */ /* 0x000fea0003800200 */
.L_x_3:
[----:B------:R-:W-:Y:S01]  /*08f0*/  DADD R8, R4, 1 ;  /* 0x3ff0000004087429 */ /* 0x000fe20000000000 */
[----:B------:R-:W-:Y:S05]  /*0900*/  BSSY.RECONVERGENT B1, `(.L_x_5) ;  /* 0x000000e000017945 */ /* 0x000fea0003800200 */
[----:B------:R-:W0:Y:S04]  /*0910*/  MUFU.RCP64H R3, R9 ;  /* 0x0000000900037308 */ /* 0x000e280000001800 */
[----:B------:R-:W-:-:S04]  /*0920*/  IADD3 R2, PT, PT, R9, 0x300402, RZ ;  /* 0x0030040209027810 */ /* 0x000fc80007ffe0ff */
[----:B------:R-:W-:Y:S02]  /*0930*/  FSETP.GEU.AND P0, PT, |R2|, 5.8789094863358348022e-39, PT ;  /* 0x004004020200780b */ /* 0x000fe40003f0e200 */
[----:B0-----:R-:W-:-:S08]  /*0940*/  DFMA R4, -R8, R2, 1 ;  /* 0x3ff000000804742b */ /* 0x001fd00000000102 */
[----:B------:R-:W-:-:S08]  /*0950*/  DFMA R4, R4, R4, R4 ;  /* 0x000000040404722b */ /* 0x000fd00000000004 */
[----:B------:R-:W-:-:S08]  /*0960*/  DFMA R4, R2, R4, R2 ;  /* 0x000000040204722b */ /* 0x000fd00000000002 */
[----:B------:R-:W-:-:S08]  /*0970*/  DFMA R6, -R8, R4, 1 ;  /* 0x3ff000000806742b */ /* 0x000fd00000000104 */
[----:B------:R-:W-:Y:S01]  /*0980*/  DFMA R4, R4, R6, R4 ;  /* 0x000000060404722b */ /* 0x000fe20000000004 */
[----:B------:R-:W-:Y:S10]  /*0990*/  @P0 BRA `(.L_x_6) ;  /* 0x0000000000100947 */ /* 0x000ff40003800000 */
[----:B------:R-:W-:-:S05]  /*09a0*/  LOP3.LUT R2, R9, 0x7fffffff, RZ, 0xc0, !PT ;  /* 0x7fffffff09027812 */ /* 0x000fca00078ec0ff */
[----:B------:R-:W-:Y:S01]  /*09b0*/  VIADD R3, R2, 0xfff00000 ;  /* 0xfff0000002037836 */ /* 0x000fe20000000000 */
[----:B------:R-:W-:-:S07]  /*09c0*/  MOV R2, 0x9e0 ;  /* 0x000009e000027802 */ /* 0x000fce0000000f00 */
[----:B------:R-:W-:Y:S05]  /*09d0*/  CALL.REL.NOINC `($__internal_0_$__cuda_sm20_dblrcp_rn_slowpath_v3) ;  /* 0x0000001000f07944 */ /* 0x000fea0003c00000 */
.L_x_6:
[----:B------:R-:W-:Y:S05]  /*09e0*/  BSYNC.RECONVERGENT B1 ;  /* 0x0000000000017941 */ /* 0x000fea0003800200 */
.L_x_5:
[----:B------:R-:W0:Y:S02]  /*09f0*/  LDC.64 R2, c[0x0][0x3b8] ;  /* 0x0000ee00ff027b82 */ /* 0x000e240000000a00 */
[----:B0-----:R-:W-:-:S05]  /*0a00*/  IMAD.WIDE R2, R0, 0x8, R2 ;  /* 0x0000000800027825 */ /* 0x001fca00078e0202 */
[----:B------:R0:W-:Y:S02]  /*0a10*/  STG.E.64 desc[UR12][R2.64], R4 ;  /* 0x0000000402007986 */ /* 0x0001e4000c101b0c */
.L_x_1:
[----:B------:R-:W-:Y:S05]  /*0a20*/  BSYNC.RECONVERGENT B0 ;  /* 0x0000000000007941 */ /* 0x000fea0003800200 */
.L_x_0:
[----:B------:R-:W-:Y:S01]  /*0a30*/  BAR.SYNC.DEFER_BLOCKING 0x0 ;  /* 0x0000000000007b1d */ /* 0x000fe20000010000 */
[----:B------:R-:W-:-:S05]  /*0a40*/  ISETP.GT.AND P0, PT, R0, 0x12bf, PT ;  /* 0x000012bf0000780c */ /* 0x000fca0003f04270 */
[----:B------:R-:W-:Y:S08]  /*0a50*/  BSSY.RECONVERGENT B0, `(.L_x_7) ;  /* 0x000009c000007945 */ /* 0x000ff00003800200 */
[----:B------:R-:W-:Y:S05]  /*0a60*/  @P0 BRA `(.L_x_8) ;  /* 0x0000000800680947 */ /* 0x000fea0003800000 */
[----:B------:R-:W1:Y:S01]  /*0a70*/  LDCU.64 UR6, c[0x0][0x3b8] ;  /* 0x00007700ff0677ac */ /* 0x000e620008000a00 */
[----:B------:R-:W-:Y:S01]  /*0a80*/  IMAD.MOV.U32 R14, RZ, RZ, R0 ;  /* 0x000000ffff0e7224 */ /* 0x000fe200078e0000 */
[----:B------:R-:W-:Y:S01]  /*0a90*/  CS2R R26, SRZ ;  /* 0x00000000001a7805 */ /* 0x000fe2000001ff00 */
[----:B------:R-:W2:Y:S01]  /*0aa0*/  LDCU.64 UR8, c[0x0][0x390] ;  /* 0x00007200ff0877ac */ /* 0x000ea20008000a00 */
[----:B-1----:R-:W-:-:S04]  /*0ab0*/  UIADD3 UR4, UP0, UPT, UR6, 0x40, URZ ;  /* 0x0000004006047890 */ /* 0x002fc8000ff1e0ff */
[----:B------:R-:W-:Y:S02]  /*0ac0*/  UIADD3.X UR7, UPT, UPT, URZ, UR7, URZ, UP0, !UPT ;  /* 0x00000007ff077290 */ /* 0x000fe400087fe4ff */
[----:B--2---:R-:W-:Y:S01]  /*0ad0*/  UIADD3 UR5, UP1, UPT, UR8, 0x4b000, URZ ;  /* 0x0004b00008057890 */ /* 0x004fe2000ff3e0ff */
[----:B------:R-:W-:Y:S01]  /*0ae0*/  IMAD.U32 R8, RZ, RZ, UR4 ;  /* 0x00000004ff087e24 */ /* 0x000fe2000f8e00ff */
[----:B------:R-:W-:Y:S02]  /*0af0*/  UMOV UR4, URZ ;  /* 0x000000ff00047c82 */ /* 0x000fe40008000000 */
[----:B------:R-:W-:Y:S01]  /*0b00*/  MOV R9, UR7 ;  /* 0x0000000700097c02 */ /* 0x000fe20008000f00 */
[----:B------:R-:W-:-:S12]  /*0b10*/  UIADD3.X UR6, UPT, UPT, URZ, UR9, URZ, UP1, !UPT ;  /* 0x00000009ff067290 */ /* 0x000fd80008ffe4ff */
.L_x_9:
[----:B0-----:R-:W-:Y:S01]  /*0b20*/  IMAD.U32 R4, RZ, RZ, UR5 ;  /* 0x00000005ff047e24 */ /* 0x001fe2000f8e00ff */
[----:B------:R-:W-:Y:S01]  /*0b30*/  MOV R3, R9 ;  /* 0x0000000900037202 */ /* 0x000fe20000000f00 */
[----:B------:R-:W-:Y:S02]  /*0b40*/  IMAD.U32 R5, RZ, RZ, UR6 ;  /* 0x00000006ff057e24 */ /* 0x000fe4000f8e00ff */
[----:B------:R-:W-:Y:S02]  /*0b50*/  IMAD.MOV.U32 R2, RZ, RZ, R8 ;  /* 0x000000ffff027224 */ /* 0x000fe400078e0008 */
[----:B------:R-:W-:-:S03]  /*0b60*/  IMAD.WIDE R4, R14, 0x8, R4 ;  /* 0x000000080e047825 */ /* 0x000fc600078e0204 */
[----:B------:R-:W2:Y:S04]  /*0b70*/  LDG.E.64 R6, desc[UR12][R2.64+-0x40] ;  /* 0xffffc00c02067981 */ /* 0x000ea8000c1e1b00 */
[----:B------:R-:W2:Y:S04]  /*0b80*/  LDG.E.64 R8, desc[UR12][R4.64+-0x4b000] ;  /* 0xfb50000c04087981 */ /* 0x000ea8000c1e1b00 */
[----:B------:R-:W3:Y:S04]  /*0b90*/  LDG.E.64 R10, desc[UR12][R2.64+-0x38] ;  /* 0xffffc80c020a7981 */ /* 0x000ee8000c1e1b00 */
[----:B------:R-:W3:Y:S04]  /*0ba0*/  LDG.E.64 R12, desc[UR12][R4.64+-0x41a00] ;  /* 0xfbe6000c040c7981 */ /* 0x000ee8000c1e1b00 */
[----:B------:R-:W4:Y:S04]  /*0bb0*/  LDG.E.64 R20, desc[UR12][R2.64+-0x30] ;  /* 0xffffd00c02147981 */ /* 0x000f28000c1e1b00 */
[----:B------:R-:W4:Y:S04]  /*0bc0*/  LDG.E.64 R22, desc[UR12][R4.64+-0x38400] ;  /* 0xfc7c000c04167981 */ /* 0x000f28000c1e1b00 */
[----:B------:R-:W5:Y:S04]  /*0bd0*/  LDG.E.64 R16, desc[UR12][R2.64+-0x28] ;  /* 0xffffd80c02107981 */ /* 0x000f68000c1e1b00 */
[----:B------:R-:W5:Y:S04]  /*0be0*/  LDG.E.64 R18, desc[UR12][R4.64+-0x2ee00] ;  /* 0xfd12000c04127981 */ /* 0x000f68000c1e1b00 */
[----:B------:R-:W5:Y:S01]  /*0bf0*/  LDG.E.64 R28, desc[UR12][R2.64+0x38] ;  /* 0x0000380c021c7981 */ /* 0x000f62000c1e1b00 */
[----:B--2---:R-:W-:-:S03]  /*0c00*/  DFMA R26, R6, R8, R26 ;  /* 0x00000008061a722b */ /* 0x004fc6000000001a */
[----:B------:R-:W2:Y:S04]  /*0c10*/  LDG.E.64 R6, desc[UR12][R2.64+-0x20] ;  /* 0xffffe00c02067981 */ /* 0x000ea8000c1e1b00 */
[----:B------:R-:W2:Y:S01]  /*0c20*/  LDG.E.64 R8, desc[UR12][R4.64+-0x25800] ;  /* 0xfda8000c04087981 */ /* 0x000ea2000c1e1b00 */
[----:B---3--:R-:W-:-:S03]  /*0c30*/  DFMA R26, R10, R12, R26 ;  /* 0x0000000c0a1a722b */ /* 0x008fc6000000001a */
[----:B------:R-:W3:Y:S04]  /*0c40*/  LDG.E.64 R10, desc[UR12][R2.64+-0x18] ;  /* 0xffffe80c020a7981 */ /* 0x000ee8000c1e1b00 */
[----:B------:R-:W3:Y:S01]  /*0c50*/  LDG.E.64 R12, desc[UR12][R4.64+-0x1c200] ;  /* 0xfe3e000c040c7981 */ /* 0x000ee2000c1e1b00 */
[----:B----4-:R-:W-:-:S03]  /*0c60*/  DFMA R26, R20, R22, R26 ;  /* 0x00000016141a722b */ /* 0x010fc6000000001a */
[----:B------:R-:W4:Y:S04]  /*0c70*/  LDG.E.64 R20, desc[UR12][R2.64+-0x10] ;  /* 0xfffff00c02147981 */ /* 0x000f28000c1e1b00 */
[----:B------:R-:W4:Y:S01]  /*0c80*/  LDG.E.64 R22, desc[UR12][R4.64+-0x12c00] ;  /* 0xfed4000c04167981 */ /* 0x000f22000c1e1b00 */
[----:B-----5:R-:W-:-:S03]  /*0c90*/  DFMA R26, R16, R18, R26 ;  /* 0x00000012101a722b */ /* 0x020fc6000000001a */
        /* <DEDUP_REMOVED lines=28> */
[----:B--2---:R-:W-:-:S08]  /*0e60*/  DFMA R6, R6, R8, R16 ;  /* 0x000000080606722b */ /* 0x004fd00000000010 */
[----:B---3--:R-:W-:Y:S01]  /*0e70*/  DFMA R6, R10, R12, R6 ;  /* 0x0000000c0a06722b */ /* 0x008fe20000000006 */
[----:B------:R-:W-:-:S07]  /*0e80*/  IADD3 R8, P0, PT, R2, 0x80, RZ ;  /* 0x0000008002087810 */ /* 0x000fce0007f1e0ff */
[----:B----4-:R-:W-:Y:S01]  /*0e90*/  DFMA R6, R20, R22, R6 ;  /* 0x000000161406722b */ /* 0x010fe20000000006 */
[----:B------:R-:W-:-:S07]  /*0ea0*/  IMAD.X R9, RZ, RZ, R3, P0 ;  /* 0x000000ffff097224 */ /* 0x000fce00000e0603 */
[----:B------:R-:W-:Y:S01]  /*0eb0*/  DFMA R26, R28, R26, R6 ;  /* 0x0000001a1c1a722b */ /* 0x000fe20000000006 */
[----:B------:R-:W-:Y:S10]  /*0ec0*/  BRA.U UP0, `(.L_x_9) ;  /* 0xfffffffd00147547 */ /* 0x000ff4000b83ffff */
[----:B------:R-:W0:Y:S02]  /*0ed0*/  LDC.64 R6, c[0x0][0x3a8] ;  /* 0x0000ea00ff067b82 */ /* 0x000e240000000a00 */
[----:B0-----:R-:W-:-:S06]  /*0ee0*/  IMAD.WIDE R6, R0, 0x8, R6 ;  /* 0x0000000800067825 */ /* 0x001fcc00078e0206 */
[----:B------:R-:W2:Y:S01]  /*0ef0*/  LDG.E.64 R6, desc[UR12][R6.64] ;  /* 0x0000000c06067981 */ /* 0x000ea2000c1e1b00 */
[----:B------:R-:W-:Y:S01]  /*0f00*/  IMAD.MOV.U32 R2, RZ, RZ, 0x652b82fe ;  /* 0x652b82feff027424 */ /* 0x000fe200078e00ff */
[----:B------:R-:W-:Y:S01]  /*0f10*/  MOV R3, 0x3ff71547 ;  /* 0x3ff7154700037802 */ /* 0x000fe20000000f00 */
[----:B------:R-:W-:Y:S01]  /*0f20*/  UMOV UR4, 0xfefa39ef ;  /* 0xfefa39ef00047882 */ /* 0x000fe20000000000 */
        /* <DEDUP_REMOVED lines=10> */
[----:B------:R-:W-:Y:S01]  /*0fd0*/  IMAD.MOV.U32 R8, RZ, RZ, -0x35dec16 ;  /* 0xfca213eaff087424 */ /* 0x000fe200078e00ff */
[----:B------:R-:W-:Y:S01]  /*0fe0*/  UMOV UR5, 0x3e5ade15 ;  /* 0x3e5ade1500057882 */ /* 0x000fe20000000000 */
[----:B------:R-:W-:-:S06]  /*0ff0*/  IMAD.MOV.U32 R9, RZ, RZ, 0x3e928af3 ;  /* 0x3e928af3ff097424 */ /* 0x000fcc00078e00ff */
        /* <DEDUP_REMOVED lines=29> */
[----:B------:R-:W-:Y:S01]  /*11d0*/  IMAD R5, R2, 0x100000, R7 ;  /* 0x0010000002057824 */ /* 0x000fe200078e0207 */
[----:B------:R-:W-:Y:S01]  /*11e0*/  MOV R4, R6 ;  /* 0x0000000600047202 */ /* 0x000fe20000000f00 */
[----:B------:R-:W-:Y:S06]  /*11f0*/  @!P0 BRA `(.L_x_11) ;  /* 0x0000000000348947 */ /* 0x000fec0003800000 */
[----:B------:R-:W-:Y:S01]  /*1200*/  FSETP.GEU.AND P1, PT, |R9|, 4.2275390625, PT ;  /* 0x408748000900780b */ /* 0x000fe20003f2e200 */
[C---:B------:R-:W-:Y:S02]  /*1210*/  DADD R4, -R26.reuse, +INF ;  /* 0x7ff000001a047429 */ /* 0x040fe40000000100 */
[----:B------:R-:W-:-:S08]  /*1220*/  DSETP.GT.AND P0, PT, R26, RZ, PT ;  /* 0x000000ff1a00722a */ /* 0x000fd00003f04000 */
[----:B------:R-:W-:Y:S02]  /*1230*/  FSEL R4, R4, RZ, !P0 ;  /* 0x000000ff04047208 */ /* 0x000fe40004000000 */
[----:B------:R-:W-:Y:S02]  /*1240*/  @!P1 LEA.HI R3, R2, R2, RZ, 0x1 ;  /* 0x0000000202039211 */ /* 0x000fe400078f08ff */
[----:B------:R-:W-:Y:S02]  /*1250*/  FSEL R5, R5, RZ, !P0 ;  /* 0x000000ff05057208 */ /* 0x000fe40004000000 */
[----:B------:R-:W-:-:S05]  /*1260*/  @!P1 SHF.R.S32.HI R3, RZ, 0x1, R3 ;  /* 0x00000001ff039819 */ /* 0x000fca0000011403 */
[----:B------:R-:W-:Y:S02]  /*1270*/  @!P1 IMAD.IADD R2, R2, 0x1, -R3 ;  /* 0x0000000102029824 */ /* 0x000fe400078e0a03 */
[----:B------:R-:W-:-:S03]  /*1280*/  @!P1 IMAD R3, R3, 0x100000, R7 ;  /* 0x0010000003039824 */ /* 0x000fc600078e0207 */
[----:B------:R-:W-:Y:S01]  /*1290*/  @!P1 LEA R7, R2, 0x3ff00000, 0x14 ;  /* 0x3ff0000002079811 */ /* 0x000fe200078ea0ff */
[----:B------:R-:W-:Y:S01]  /*12a0*/  @!P1 IMAD.MOV.U32 R2, RZ, RZ, R6 ;  /* 0x000000ffff029224 */ /* 0x000fe200078e0006 */
[----:B------:R-:W-:-:S06]  /*12b0*/  @!P1 MOV R6, RZ ;  /* 0x000000ff00069202 */ /* 0x000fcc0000000f00 */
[----:B------:R-:W-:-:S11]  /*12c0*/  @!P1 DMUL R4, R2, R6 ;  /* 0x0000000602049228 */ /* 0x000fd60000000000 */
.L_x_11:
[----:B------:R-:W-:Y:S05]  /*12d0*/  BSYNC.RECONVERGENT B1 ;  /* 0x0000000000017941 */ /* 0x000fea0003800200 */
.L_x_10:
[----:B------:R-:W-:Y:S01]  /*12e0*/  DADD R8, R4, 1 ;  /* 0x3ff0000004087429 */ /* 0x000fe20000000000 */
[----:B------:R-:W-:Y:S05]  /*12f0*/  BSSY.RECONVERGENT B1, `(.L_x_12) ;  /* 0x000000e000017945 */ /* 0x000fea0003800200 */
[----:B------:R-:W0:Y:S04]  /*1300*/  MUFU.RCP64H R3, R9 ;  /* 0x0000000900037308 */ /* 0x000e280000001800 */
[----:B------:R-:W-:-:S05]  /*1310*/  VIADD R2, R9, 0x300402 ;  /* 0x0030040209027836 */ /* 0x000fca0000000000 */
[----:B------:R-:W-:Y:S01]  /*1320*/  FSETP.GEU.AND P0, PT, |R2|, 5.8789094863358348022e-39, PT ;  /* 0x004004020200780b */ /* 0x000fe20003f0e200 */
        /* <DEDUP_REMOVED lines=10> */
.L_x_13:
[----:B------:R-:W-:Y:S05]  /*13d0*/  BSYNC.RECONVERGENT B1 ;  /* 0x0000000000017941 */ /* 0x000fea0003800200 */
.L_x_12:
[----:B------:R-:W0:Y:S02]  /*13e0*/  LDC.64 R2, c[0x0][0x3c0] ;  /* 0x0000f000ff027b82 */ /* 0x000e240000000a00 */
[----:B0-----:R-:W-:-:S05]  /*13f0*/  IMAD.WIDE R2, R0, 0x8, R2 ;  /* 0x0000000800027825 */ /* 0x001fca00078e0202 */
[----:B------:R1:W-:Y:S02]  /*1400*/  STG.E.64 desc[UR12][R2.64], R4 ;  /* 0x0000000402007986 */ /* 0x0003e4000c101b0c */
.L_x_8:
[----:B------:R-:W-:Y:S05]  /*1410*/  BSYNC.RECONVERGENT B0 ;  /* 0x0000000000007941 */ /* 0x000fea0003800200 */
.L_x_7:
[----:B------:R-:W-:Y:S01]  /*1420*/  BAR.SYNC.DEFER_BLOCKING 0x0 ;  /* 0x0000000000007b1d */ /* 0x000fe20000010000 */
[----:B------:R-:W-:-:S13]  /*1430*/  ISETP.NE.AND P0, PT, R0, RZ, PT ;  /* 0x000000ff0000720c */ /* 0x000fda0003f05270 */
[----:B------:R-:W-:Y:S05]  /*1440*/  @P0 EXIT ;  /* 0x000000000000094d */ /* 0x000fea0003800000 */
[----:B------:R-:W2:Y:S01]  /*1450*/  LDCU.64 UR6, c[0x0][0x3c0] ;  /* 0x00007800ff0677ac */ /* 0x000ea20008000a00 */
[----:B------:R-:W-:Y:S01]  /*1460*/  CS2R R22, SRZ ;  /* 0x0000000000167805 */ /* 0x000fe2000001ff00 */
[----:B------:R-:W3:Y:S01]  /*1470*/  LDCU.64 UR4, c[0x0][0x398] ;  /* 0x00007300ff0477ac */ /* 0x000ee20008000a00 */
[----:B--2---:R-:W-:Y:S02]  /*1480*/  UIADD3 UR6, UP0, UPT, UR6, 0x40, URZ ;  /* 0x0000004006067890 */ /* 0x004fe4000ff1e0ff */
[----:B---3--:R-:W-:Y:S02]  /*1490*/  UIADD3 UR4, UP1, UPT, UR4, 0x40, URZ ;  /* 0x0000004004047890 */ /* 0x008fe4000ff3e0ff */
[----:B------:R-:W-:Y:S02]  /*14a0*/  UIADD3.X UR7, UPT, UPT, URZ, UR7, URZ, UP0, !UPT ;  /* 0x00000007ff077290 */ /* 0x000fe400087fe4ff */
[----:B------:R-:W-:Y:S01]  /*14b0*/  IMAD.U32 R8, RZ, RZ, UR6 ;  /* 0x00000006ff087e24 */ /* 0x000fe2000f8e00ff */
[----:B------:R-:W-:Y:S01]  /*14c0*/  UIADD3.X UR5, UPT, UPT, URZ, UR5, URZ, UP1, !UPT ;  /* 0x00000005ff057290 */ /* 0x000fe20008ffe4ff */
[----:B------:R-:W-:Y:S01]  /*14d0*/  MOV R0, UR4 ;  /* 0x0000000400007c02 */ /* 0x000fe20008000f00 */
[----:B------:R-:W-:Y:S01]  /*14e0*/  UMOV UR4, URZ ;  /* 0x000000ff00047c82 */ /* 0x000fe20008000000 */
[----:B01----:R-:W-:-:S03]  /*14f0*/  IMAD.U32 R3, RZ, RZ, UR7 ;  /* 0x00000007ff037e24 */ /* 0x003fc6000f8e00ff */
[----:B------:R-:W-:-:S07]  /*1500*/  IMAD.U32 R5, RZ, RZ, UR5 ;  /* 0x00000005ff057e24 */ /* 0x000fce000f8e00ff */
.L_x_14:
[----:B------:R-:W-:Y:S01]  /*1510*/  IMAD.MOV.U32 R2, RZ, RZ, R8 ;  /* 0x000000ffff027224 */ /* 0x000fe200078e0008 */
[----:B------:R-:W-:-:S04]  /*1520*/  MOV R4, R0 ;  /* 0x0000000000047202 */ /* 0x000fc80000000f00 */
        /* <DEDUP_REMOVED lines=22> */
[----:B------:R-:W-:-:S03]  /*1690*/  DFMA R26, R6, R8, R26 ;  /* 0x00000008061a722b */ /* 0x000fc6000000001a */
        /* <DEDUP_REMOVED lines=19> */
[----:B------:R0:W2:Y:S01]  /*17d0*/  LDG.E.64 R22, desc[UR12][R4.64+0x38] ;  /* 0x0000380c04167981 */ /* 0x0000a2000c1e1b00 */
[----:B------:R-:W-:Y:S01]  /*17e0*/  UIADD3 UR4, UPT, UPT, UR4, 0x10, URZ ;  /* 0x0000001004047890 */ /* 0x000fe2000fffe0ff */
[----:B---3--:R-:W-:Y:S01]  /*17f0*/  DFMA R18, R18, R20, R26 ;  /* 0x000000141212722b */ /* 0x008fe2000000001a */
[----:B------:R-:W-:Y:S02]  /*1800*/  IADD3 R0, P1, PT, R4, 0x80, RZ ;  /* 0x0000008004007810 */ /* 0x000fe40007f3e0ff */
[----:B------:R-:W-:-:S05]  /*1810*/  UISETP.NE.AND UP0, UPT, UR4, 0x12c0, UPT ;  /* 0x000012c00400788c */ /* 0x000fca000bf05270 */
[----:B----4-:R-:W-:Y:S01]  /*1820*/  DFMA R14, R14, R16, R18 ;  /* 0x000000100e0e722b */ /* 0x010fe20000000012 */
[----:B0-----:R-:W-:-:S07]  /*1830*/  IMAD.X R5, RZ, RZ, R5, P1 ;  /* 0x000000ffff057224 */ /* 0x001fce00008e0605 */
[----:B-----5:R-:W-:-:S08]  /*1840*/  DFMA R10, R10, R12, R14 ;  /* 0x0000000c0a0a722b */ /* 0x020fd0000000000e */
[----:B------:R-:W-:Y:S01]  /*1850*/  DFMA R6, R6, R8, R10 ;  /* 0x000000080606722b */ /* 0x000fe2000000000a */
[----:B------:R-:W-:-:S05]  /*1860*/  IADD3 R8, P0, PT, R2, 0x80, RZ ;  /* 0x0000008002087810 */ /* 0x000fca0007f1e0ff */
[----:B------:R-:W-:Y:S02]  /*1870*/  IMAD.X R3, RZ, RZ, R3, P0 ;  /* 0x000000ffff037224 */ /* 0x000fe400000e0603 */
[----:B--2---:R-:W-:Y:S01]  /*1880*/  DFMA R22, R24, R22, R6 ;  /* 0x000000161816722b */ /* 0x004fe20000000006 */
[----:B------:R-:W-:Y:S10]  /*1890*/  BRA.U UP0, `(.L_x_14) ;  /* 0xfffffffd001c7547 */ /* 0x000ff4000b83ffff */
[----:B------:R-:W0:Y:S02]  /*18a0*/  LDC.64 R6, c[0x0][0x3b0] ;  /* 0x0000ec00ff067b82 */ /* 0x000e240000000a00 */
[----:B0-----:R-:W2:Y:S01]  /*18b0*/  LDG.E.64 R6, desc[UR12][R6.64] ;  /* 0x0000000c06067981 */ /* 0x001ea2000c1e1b00 */
[----:B------:R-:W-:Y:S01]  /*18c0*/  IMAD.MOV.U32 R2, RZ, RZ, 0x652b82fe ;  /* 0x652b82feff027424 */ /* 0x000fe200078e00ff */
[----:B------:R-:W-:Y:S01]  /*18d0*/  MOV R3, 0x3ff71547 ;  /* 0x3ff7154700037802 */ /* 0x000fe20000000f00 */
[----:B------:R-:W-:Y:S01]  /*18e0*/  UMOV UR4, 0xfefa39ef ;  /* 0xfefa39ef00047882 */ /* 0x000fe20000000000 */
[----:B------:R-:W-:Y:S01]  /*18f0*/  UMOV UR5, 0x3fe62e42 ;  /* 0x3fe62e4200057882 */ /* 0x000fe20000000000 */
        /* <DEDUP_REMOVED lines=47> */
[----:B------:R-:W-:Y:S01]  /*1bf0*/  FSEL R5, R5, RZ, !P0 ;  /* 0x000000ff05057208 */ /* 0x000fe20004000000 */
[----:B------:R-:W-:Y:S06]  /*1c00*/  @P1 BRA `(.L_x_15) ;  /* 0x0000000000201947 */ /* 0x000fec0003800000 */
[----:B------:R-:W-:Y:S01]  /*1c10*/  LEA.HI R0, R2, R2, RZ, 0x1 ;  /* 0x0000000202007211 */ /* 0x000fe200078f08ff */
[----:B------:R-:W-:-:S03]  /*1c20*/  IMAD.MOV.U32 R4, RZ, RZ, R6 ;  /* 0x000000ffff047224 */ /* 0x000fc600078e0006 */
[----:B------:R-:W-:-:S05]  /*1c30*/  SHF.R.S32.HI R5, RZ, 0x1, R0 ;  /* 0x00000001ff057819 */ /* 0x000fca0000011400 */
[----:B------:R-:W-:Y:S02]  /*1c40*/  IMAD.IADD R2, R2, 0x1, -R5 ;  /* 0x0000000102027824 */ /* 0x000fe400078e0a05 */
[----:B------:R-:W-:-:S03]  /*1c50*/  IMAD R5, R5, 0x100000, R7 ;  /* 0x0010000005057824 */ /* 0x000fc600078e0207 */
[----:B------:R-:W-:Y:S02]  /*1c60*/  LEA R3, R2, 0x3ff00000, 0x14 ;  /* 0x3ff0000002037811 */ /* 0x000fe400078ea0ff */
[----:B------:R-:W-:-:S06]  /*1c70*/  MOV R2, RZ ;  /* 0x000000ff00027202 */ /* 0x000fcc0000000f00 */
[----:B------:R-:W-:-:S11]  /*1c80*/  DMUL R4, R4, R2 ;  /* 0x0000000204047228 */ /* 0x000fd60000000000 */
.L_x_15:
[----:B------:R-:W-:-:S06]  /*1c90*/  DADD R8, R4, 1 ;  /* 0x3ff0000004087429 */ /* 0x000fcc0000000000 */
        /* <DEDUP_REMOVED lines=9> */
[----:B------:R-:W-:Y:S02]  /*1d30*/  LOP3.LUT R0, R9, 0x7fffffff, RZ, 0xc0, !PT ;  /* 0x7fffffff09007812 */ /* 0x000fe400078ec0ff */
[----:B------:R-:W-:-:S03]  /*1d40*/  MOV R2, 0x1d70 ;  /* 0x00001d7000027802 */ /* 0x000fc60000000f00 */
[----:B------:R-:W-:-:S07]  /*1d50*/  VIADD R3, R0, 0xfff00000 ;  /* 0xfff0000000037836 */ /* 0x000fce0000000000 */
[----:B------:R-:W-:Y:S05]  /*1d60*/  CALL.REL.NOINC `($__internal_0_$__cuda_sm20_dblrcp_rn_slowpath_v3) ;  /* 0x00000000000c7944 */ /* 0x000fea0003c00000 */
.L_x_16:
[----:B------:R-:W0:Y:S02]  /*1d70*/  LDC.64 R2, c[0x0][0x3c8] ;  /* 0x0000f200ff027b82 */ /* 0x000e240000000a00 */
[----:B0-----:R-:W-:Y:S01]  /*1d80*/  STG.E.64 desc[UR12][R2.64], R4 ;  /* 0x0000000402007986 */ /* 0x001fe2000c101b0c */
[----:B------:R-:W-:Y:S05]  /*1d90*/  EXIT ;  /* 0x000000000000794d */ /* 0x000fea0003800000 */
        .weak           $__internal_0_$__cuda_sm20_dblrcp_rn_slowpath_v3
        .type           $__internal_0_$__cuda_sm20_dblrcp_rn_slowpath_v3,@function
        .size           $__internal_0_$__cuda_sm20_dblrcp_rn_slowpath_v3,(.L_x_22 - $__internal_0_$__cuda_sm20_dblrcp_rn_slowpath_v3)
$__internal_0_$__cuda_sm20_dblrcp_rn_slowpath_v3:
[----:B------:R-:W-:Y:S01]  /*1da0*/  IMAD.MOV.U32 R4, RZ, RZ, R8 ;  /* 0x000000ffff047224 */ /* 0x000fe200078e0008 */
[----:B------:R-:W-:Y:S01]  /*1db0*/  MOV R5, R9 ;  /* 0x0000000900057202 */ /* 0x000fe20000000f00 */
[----:B------:R-:W-:Y:S05]  /*1dc0*/  BSSY.RECONVERGENT B2, `(.L_x_17) ;  /* 0x0000025000027945 */ /* 0x000fea0003800200 */
[----:B------:R-:W-:-:S14]  /*1dd0*/  DSETP.GTU.AND P0, PT, |R4|, +INF , PT ;  /* 0x7ff000000400742a */ /* 0x000fdc0003f0c200 */
[----:B------:R-:W-:Y:S05]  /*1de0*/  @P0 BRA `(.L_x_18) ;  /* 0x0000000000800947 */ /* 0x000fea0003800000 */
[----:B------:R-:W-:-:S05]  /*1df0*/  LOP3.LUT R8, R9, 0x7fffffff, RZ, 0xc0, !PT ;  /* 0x7fffffff09087812 */ /* 0x000fca00078ec0ff */
[----:B------:R-:W-:-:S05]  /*1e00*/  VIADD R6, R8, 0xffffffff ;  /* 0xffffffff08067836 */ /* 0x000fca0000000000 */
[----:B------:R-:W-:-:S13]  /*1e10*/  ISETP.GE.U32.AND P0, PT, R6, 0x7fefffff, PT ;  /* 0x7fefffff0600780c */ /* 0x000fda0003f06070 */
[----:B------:R-:W-:Y:S01]  /*1e20*/  @P0 LOP3.LUT R7, R5, 0x7ff00000, RZ, 0x3c, !PT ;  /* 0x7ff0000005070812 */ /* 0x000fe200078e3cff */
[----:B------:R-:W-:Y:S01]  /*1e30*/  @P0 IMAD.MOV.U32 R6, RZ, RZ, RZ ;  /* 0x000000ffff060224 */ /* 0x000fe200078e00ff */
[----:B------:R-:W-:Y:S06]  /*1e40*/  @P0 BRA `(.L_x_19) ;  /* 0x0000000000700947 */ /* 0x000fec0003800000 */
[----:B------:R-:W-:-:S13]  /*1e50*/  ISETP.GE.U32.AND P0, PT, R8, 0x1000001, PT ;  /* 0x010000010800780c */ /* 0x000fda0003f06070 */
[----:B------:R-:W-:Y:S05]  /*1e60*/  @!P0 BRA `(.L_x_20) ;  /* 0x0000000000388947 */ /* 0x000fea0003800000 */
[----:B------:R-:W-:Y:S01]  /*1e70*/  IADD3 R7, PT, PT, R5, -0x3fe00000, RZ ;  /* 0xc020000005077810 */ /* 0x000fe20007ffe0ff */
[----:B------:R-:W-:Y:S02]  /*1e80*/  IMAD.MOV.U32 R6, RZ, RZ, R4 ;  /* 0x000000ffff067224 */ /* 0x000fe400078e0004 */
[----:B------:R-:W-:Y:S01]  /*1e90*/  IMAD.MOV.U32 R8, RZ, RZ, R3 ;  /* 0x000000ffff087224 */ /* 0x000fe200078e0003 */
[----:B------:R-:W0:Y:S05]  /*1ea0*/  MUFU.RCP64H R9, R7 ;  /* 0x0000000700097308 */ /* 0x000e2a0000001800 */
[----:B0-----:R-:W-:-:S08]  /*1eb0*/  DFMA R10, -R6, R8, 1 ;  /* 0x3ff00000060a742b */ /* 0x001fd00000000108 */
[----:B------:R-:W-:-:S08]  /*1ec0*/  DFMA R10, R10, R10, R10 ;  /* 0x0000000a0a0a722b */ /* 0x000fd0000000000a */
[----:B------:R-:W-:-:S08]  /*1ed0*/  DFMA R10, R8, R10, R8 ;  /* 0x0000000a080a722b */ /* 0x000fd00000000008 */
[----:B------:R-:W-:-:S08]  /*1ee0*/  DFMA R8, -R6, R10, 1 ;  /* 0x3ff000000608742b */ /* 0x000fd0000000010a */
[----:B------:R-:W-:-:S08]  /*1ef0*/  DFMA R8, R10, R8, R10 ;  /* 0x000000080a08722b */ /* 0x000fd0000000000a */
[----:B------:R-:W-:-:S08]  /*1f00*/  DMUL R8, R8, 2.2250738585072013831e-308 ;  /* 0x0010000008087828 */ /* 0x000fd00000000000 */
[----:B------:R-:W-:-:S08]  /*1f10*/  DFMA R4, -R4, R8, 1 ;  /* 0x3ff000000404742b */ /* 0x000fd00000000108 */
[----:B------:R-:W-:-:S08]  /*1f20*/  DFMA R4, R4, R4, R4 ;  /* 0x000000040404722b */ /* 0x000fd00000000004 */
[----:B------:R-:W-:Y:S01]  /*1f30*/  DFMA R6, R8, R4, R8 ;  /* 0x000000040806722b */ /* 0x000fe20000000008 */
[----:B------:R-:W-:Y:S10]  /*1f40*/  BRA `(.L_x_19) ;  /* 0x0000000000307947 */ /* 0x000ff40003800000 */
.L_x_20:
[----:B------:R-:W-:Y:S01]  /*1f50*/  DMUL R4, R4, 8.11296384146066816958e+31 ;  /* 0x4690000004047828 */ /* 0x000fe20000000000 */
[----:B------:R-:W-:-:S05]  /*1f60*/  MOV R6, R3 ;  /* 0x0000000300067202 */ /* 0x000fca0000000f00 */
[----:B------:R-:W0:Y:S02]  /*1f70*/  MUFU.RCP64H R7, R5 ;  /* 0x0000000500077308 */ /* 0x000e240000001800 */
[----:B0-----:R-:W-:-:S08]  /*1f80*/  DFMA R8, -R4, R6, 1 ;  /* 0x3ff000000408742b */ /* 0x001fd00000000106 */
[----:B------:R-:W-:-:S08]  /*1f90*/  DFMA R8, R8, R8, R8 ;  /* 0x000000080808722b */ /* 0x000fd00000000008 */
[----:B------:R-:W-:-:S08]  /*1fa0*/  DFMA R8, R6, R8, R6 ;  /* 0x000000080608722b */ /* 0x000fd00000000006 */
[----:B------:R-:W-:-:S08]  /*1fb0*/  DFMA R6, -R4, R8, 1 ;  /* 0x3ff000000406742b */ /* 0x000fd00000000108 */
[----:B------:R-:W-:-:S08]  /*1fc0*/  DFMA R6, R8, R6, R8 ;  /* 0x000000060806722b */ /* 0x000fd00000000008 */
[----:B------:R-:W-:Y:S01]  /*1fd0*/  DMUL R6, R6, 8.11296384146066816958e+31 ;  /* 0x4690000006067828 */ /* 0x000fe20000000000 */
[----:B------:R-:W-:Y:S10]  /*1fe0*/  BRA `(.L_x_19) ;  /* 0x0000000000087947 */ /* 0x000ff40003800000 */
.L_x_18:
[----:B------:R-:W-:Y:S01]  /*1ff0*/  LOP3.LUT R7, R5, 0x80000, RZ, 0xfc, !PT ;  /* 0x0008000005077812 */ /* 0x000fe200078efcff */
[----:B------:R-:W-:-:S07]  /*2000*/  IMAD.MOV.U32 R6, RZ, RZ, R4 ;  /* 0x000000ffff067224 */ /* 0x000fce00078e0004 */
.L_x_19:
[----:B------:R-:W-:Y:S05]  /*2010*/  BSYNC.RECONVERGENT B2 ;  /* 0x0000000000027941 */ /* 0x000fea0003800200 */
.L_x_17:
[----:B------:R-:W-:Y:S01]  /*2020*/  IMAD.MOV.U32 R3, RZ, RZ, 0x0 ;  /* 0x00000000ff037424 */ /* 0x000fe200078e00ff */
[----:B------:R-:W-:Y:S01]  /*2030*/  MOV R5, R7 ;  /* 0x0000000700057202 */ /* 0x000fe20000000f00 */
[----:B------:R-:W-:Y:S02]  /*2040*/  IMAD.MOV.U32 R4, RZ, RZ, R6 ;  /* 0x000000ffff047224 */ /* 0x000fe400078e0006 */
[----:B------:R-:W-:Y:S05]  /*2050*/  RET.REL.NODEC R2 `(_Z14forward_kernelPdS_S_S_S_S_S_S_S_S_) ;  /* 0xffffffdc02e87950 */ /* 0x000fea0003c3ffff */
.L_x_21:
[----:B------:R-:W-:-:S00]  /*2060*/  BRA `(.L_x_21) ;  /* 0xfffffffc00fc7947 */ /* 0x000fc0000383ffff */
[----:B------:R-:W-:-:S00]  /*2070*/  NOP ;  /* 0x0000000000007918 */ /* 0x000fc00000000000 */
        /* <DEDUP_REMOVED lines=8> */
.L_x_22:


//--------------------- .nv.shared.reserved.0     --------------------------
	.section	.nv.shared.reserved.0,"aw",@nobits
	.weak		__nv_reservedSMEM_offset_0_alias
	.size		__nv_reservedSMEM_offset_0_alias, 0, 64
	.other		__nv_reservedSMEM_offset_0_alias,@"STO_CUDA_RESERVED_SHARED STV_DEFAULT"
__nv_reservedSMEM_offset_0_alias:
	.zero		0
	.zero		64


//--------------------- .nv.constant0._Z14forward_kernelPdS_S_S_S_S_S_S_S_S_ --------------------------
	.section	.nv.constant0._Z14forward_kernelPdS_S_S_S_S_S_S_S_S_,"a",@progbits
	.sectionflags	@""
	.align	4
.nv.constant0._Z14forward_kernelPdS_S_S_S_S_S_S_S_S_:
	.zero		976


//--------------------- SYMBOLS --------------------------

	.type		.nv.reservedSmem.offset0,@object
	.size		.nv.reservedSmem.offset0,0x4
